//
// Generated by NVIDIA NVVM Compiler
//
// Compiler Build ID: CL-36424714
// Cuda compilation tools, release 13.0, V13.0.88
// Based on NVVM 20.0.0
//

.version 9.0
.target sm_100
.address_size 64

	// .globl	_Z25viviani_slab_bench_kernelP8SlabPoolijPm
.global .align 4 .b8 __cudart_i2opi_f[24] = {65, 144, 67, 60, 153, 149, 98, 219, 192, 221, 52, 245, 209, 87, 39, 252, 41, 21, 68, 78, 110, 131, 249, 162};

.visible .entry _Z25viviani_slab_bench_kernelP8SlabPoolijPm(
	.param .u64 .ptr .align 1 _Z25viviani_slab_bench_kernelP8SlabPoolijPm_param_0,
	.param .u32 _Z25viviani_slab_bench_kernelP8SlabPoolijPm_param_1,
	.param .u32 _Z25viviani_slab_bench_kernelP8SlabPoolijPm_param_2,
	.param .u64 .ptr .align 1 _Z25viviani_slab_bench_kernelP8SlabPoolijPm_param_3
)
{
	.local .align 4 .b8 	__local_depot0[28];
	.reg .b64 	%SP;
	.reg .b64 	%SPL;
	.reg .pred 	%p<69>;
	.reg .b16 	%rs<9>;
	.reg .b32 	%r<262>;
	.reg .b32 	%f<112>;
	.reg .b64 	%rd<148>;
	.reg .b64 	%fd<9>;

	mov.u64 	%SPL, __local_depot0;
	ld.param.u64 	%rd46, [_Z25viviani_slab_bench_kernelP8SlabPoolijPm_param_0];
	ld.param.u32 	%r86, [_Z25viviani_slab_bench_kernelP8SlabPoolijPm_param_1];
	ld.param.u32 	%r87, [_Z25viviani_slab_bench_kernelP8SlabPoolijPm_param_2];
	ld.param.u64 	%rd43, [_Z25viviani_slab_bench_kernelP8SlabPoolijPm_param_3];
	cvta.to.global.u64 	%rd1, %rd46;
	add.u64 	%rd2, %SPL, 0;
	add.u64 	%rd3, %SPL, 0;
	add.u64 	%rd4, %SPL, 0;
	add.u64 	%rd5, %SPL, 0;
	// begin inline asm
	mov.u64 	%rd44, %clock64;
	// end inline asm
	setp.eq.s32 	%p3, %r87, 0;
	mov.b64 	%rd146, 0;
	@%p3 bra 	$L__BB0_53;
	mov.u32 	%r1, %tid.x;
	and.b32  	%r2, %r1, 31;
	setp.eq.s32 	%p4, %r86, 1;
	selp.b32 	%r90, 31, 15, %p4;
	setp.eq.s32 	%p5, %r86, 0;
	selp.b32 	%r3, 32, %r90, %p5;
	cvt.u16.u32 	%rs1, %r3;
	cvt.u64.u32 	%rd7, %r86;
	shr.u32 	%r91, %r1, 5;
	mov.u32 	%r92, %ntid.x;
	max.u32 	%r93, %r92, 32;
	shr.u32 	%r94, %r93, 5;
	cvt.rn.f32.u32 	%f14, %r91;
	mul.f32 	%f15, %f14, 0f40C90FDB;
	cvt.rn.f32.u32 	%f16, %r94;
	div.rn.f32 	%f17, %f15, %f16;
	mul.f32 	%f18, %f17, 0f3F22F983;
	cvt.rni.s32.f32 	%r95, %f18;
	cvt.rn.f32.s32 	%f19, %r95;
	fma.rn.f32 	%f20, %f19, 0fBFC90FDA, %f17;
	fma.rn.f32 	%f21, %f19, 0fB3A22168, %f20;
	fma.rn.f32 	%f22, %f19, 0fA7C234C5, %f21;
	abs.f32 	%f23, %f17;
	setp.ltu.f32 	%p6, %f23, 0f47CE4780;
	setp.eq.f32 	%p7, %f23, 0f7F800000;
	mov.b32 	%r4, %f17;
	shr.u32 	%r96, %r4, 23;
	and.b32  	%r97, %r96, 224;
	add.s32 	%r98, %r97, -128;
	shl.b32 	%r99, %r4, 8;
	or.b32  	%r5, %r99, -2147483648;
	shr.u32 	%r100, %r98, 5;
	and.b32  	%r6, %r96, 31;
	mul.wide.u32 	%rd52, %r100, 4;
	sub.s64 	%rd8, %rd5, %rd52;
	mov.f32 	%f24, 0f00000000;
	mul.rn.f32 	%f25, %f17, %f24;
	sub.s64 	%rd9, %rd4, %rd52;
	mul.f32 	%f26, %f17, 0f40400000;
	mul.f32 	%f27, %f26, 0f3F22F983;
	cvt.rni.s32.f32 	%r101, %f27;
	cvt.rn.f32.s32 	%f28, %r101;
	fma.rn.f32 	%f29, %f28, 0fBFC90FDA, %f26;
	fma.rn.f32 	%f30, %f28, 0fB3A22168, %f29;
	fma.rn.f32 	%f31, %f28, 0fA7C234C5, %f30;
	abs.f32 	%f32, %f26;
	setp.ltu.f32 	%p8, %f32, 0f47CE4780;
	setp.eq.f32 	%p9, %f32, 0f7F800000;
	mov.b32 	%r7, %f26;
	shr.u32 	%r102, %r7, 23;
	and.b32  	%r103, %r102, 224;
	add.s32 	%r104, %r103, -128;
	shl.b32 	%r105, %r7, 8;
	or.b32  	%r8, %r105, -2147483648;
	shr.u32 	%r106, %r104, 5;
	and.b32  	%r9, %r102, 31;
	mul.wide.u32 	%rd53, %r106, 4;
	sub.s64 	%rd10, %rd3, %rd53;
	mul.rn.f32 	%f33, %f26, %f24;
	sub.s64 	%rd11, %rd2, %rd53;
	mul.wide.u32 	%rd54, %r86, 8;
	add.s64 	%rd12, %rd1, %rd54;
	selp.b32 	%r107, 2147483647, 32767, %p4;
	selp.b32 	%r10, -1, %r107, %p5;
	add.s32 	%r108, %r86, 6;
	cvt.u64.u32 	%rd13, %r108;
	or.pred  	%p1, %p6, %p7;
	selp.b32 	%r11, %r95, 0, %p6;
	selp.f32 	%f1, %f22, %f25, %p6;
	or.pred  	%p2, %p8, %p9;
	selp.b32 	%r12, %r101, 0, %p8;
	selp.f32 	%f2, %f31, %f33, %p8;
	mov.b32 	%r261, -1;
	mov.b64 	%rd146, 0;
	mov.b32 	%r234, 0;
	add.s16 	%rs3, %rs1, 31;
	div.u16 	%rs2, %rs3, %rs1;
	div.u16 	%rs4, 18, %rs2;
	mov.u32 	%r260, %r234;
$L__BB0_2:
	mov.u64 	%rd14, %rd146;
	setp.lt.s32 	%p10, %r86, 0;
	@%p10 bra 	$L__BB0_52;
	// begin inline asm
	activemask.b32 %r109;
	// end inline asm
	brev.b32 	%r110, %r109;
	bfind.shiftamt.u32 	%r17, %r110;
	cvt.u32.u16 	%r18, %rs2;
	setp.ne.s32 	%p11, %r261, -1;
	@%p11 bra 	$L__BB0_31;
	setp.ne.s32 	%p12, %r2, %r17;
	mov.b32 	%r253, 0;
	mov.u32 	%r254, %r253;
	@%p12 bra 	$L__BB0_30;
	ld.global.u64 	%rd55, [%rd1+56];
	shl.b64 	%rd56, %rd7, 2;
	add.s64 	%rd57, %rd55, %rd56;
	atom.add.u32 	%r253, [%rd57], 18;
	mov.u32 	%r240, %r11;
	mov.f32 	%f108, %f1;
	@%p1 bra 	$L__BB0_11;
	mov.b64 	%rd142, 0;
	mov.b32 	%r237, 0;
	mov.u64 	%rd140, __cudart_i2opi_f;
	mov.u64 	%rd141, %rd5;
$L__BB0_7:
	.pragma "nounroll";
	ld.global.nc.u32 	%r113, [%rd140];
	mad.wide.u32 	%rd60, %r113, %r5, %rd142;
	shr.u64 	%rd142, %rd60, 32;
	st.local.u32 	[%rd141], %rd60;
	add.s32 	%r237, %r237, 1;
	add.s64 	%rd141, %rd141, 4;
	add.s64 	%rd140, %rd140, 4;
	setp.ne.s32 	%p13, %r237, 6;
	@%p13 bra 	$L__BB0_7;
	setp.eq.s32 	%p14, %r6, 0;
	st.local.u32 	[%rd5+24], %rd142;
	ld.local.u32 	%r238, [%rd8+24];
	ld.local.u32 	%r239, [%rd8+20];
	@%p14 bra 	$L__BB0_10;
	shf.l.wrap.b32 	%r238, %r239, %r238, %r6;
	ld.local.u32 	%r114, [%rd8+16];
	shf.l.wrap.b32 	%r239, %r114, %r239, %r6;
$L__BB0_10:
	setp.lt.s32 	%p15, %r4, 0;
	shr.u32 	%r115, %r238, 30;
	shf.l.wrap.b32 	%r116, %r239, %r238, 2;
	shl.b32 	%r117, %r239, 2;
	shr.u32 	%r118, %r116, 31;
	add.s32 	%r119, %r118, %r115;
	neg.s32 	%r120, %r119;
	selp.b32 	%r240, %r120, %r119, %p15;
	xor.b32  	%r121, %r116, %r4;
	shr.s32 	%r122, %r116, 31;
	xor.b32  	%r123, %r122, %r116;
	xor.b32  	%r124, %r122, %r117;
	cvt.u64.u32 	%rd61, %r123;
	shl.b64 	%rd62, %rd61, 32;
	cvt.u64.u32 	%rd63, %r124;
	or.b64  	%rd64, %rd62, %rd63;
	cvt.rn.f64.s64 	%fd1, %rd64;
	mul.f64 	%fd2, %fd1, 0d3BF921FB54442D19;
	cvt.rn.f32.f64 	%f34, %fd2;
	neg.f32 	%f35, %f34;
	setp.lt.s32 	%p16, %r121, 0;
	selp.f32 	%f108, %f35, %f34, %p16;
$L__BB0_11:
	mul.rn.f32 	%f36, %f108, %f108;
	and.b32  	%r125, %r240, 1;
	setp.eq.b32 	%p17, %r125, 1;
	selp.f32 	%f37, 0f3F800000, %f108, %p17;
	fma.rn.f32 	%f38, %f36, %f37, 0f00000000;
	fma.rn.f32 	%f39, %f36, 0f37CBAC00, 0fBAB607ED;
	selp.f32 	%f40, %f39, 0fB94D4153, %p17;
	selp.f32 	%f41, 0f3D2AAABB, 0f3C0885E4, %p17;
	fma.rn.f32 	%f42, %f40, %f36, %f41;
	selp.f32 	%f43, 0fBEFFFFFF, 0fBE2AAAA8, %p17;
	fma.rn.f32 	%f44, %f42, %f36, %f43;
	fma.rn.f32 	%f45, %f44, %f38, %f37;
	and.b32  	%r126, %r240, 2;
	setp.eq.s32 	%p18, %r126, 0;
	mov.f32 	%f46, 0f00000000;
	sub.f32 	%f47, %f46, %f45;
	selp.f32 	%f5, %f45, %f47, %p18;
	mov.u32 	%r244, %r11;
	mov.f32 	%f109, %f1;
	@%p1 bra 	$L__BB0_17;
	mov.b64 	%rd143, 0;
	mov.b32 	%r241, 0;
$L__BB0_13:
	.pragma "nounroll";
	mul.wide.u32 	%rd66, %r241, 4;
	mov.u64 	%rd67, __cudart_i2opi_f;
	add.s64 	%rd68, %rd67, %rd66;
	ld.global.nc.u32 	%r128, [%rd68];
	mad.wide.u32 	%rd69, %r128, %r5, %rd143;
	shr.u64 	%rd143, %rd69, 32;
	add.s64 	%rd70, %rd4, %rd66;
	st.local.u32 	[%rd70], %rd69;
	add.s32 	%r241, %r241, 1;
	setp.ne.s32 	%p19, %r241, 6;
	@%p19 bra 	$L__BB0_13;
	setp.eq.s32 	%p20, %r6, 0;
	st.local.u32 	[%rd4+24], %rd143;
	ld.local.u32 	%r242, [%rd9+24];
	ld.local.u32 	%r243, [%rd9+20];
	@%p20 bra 	$L__BB0_16;
	shf.l.wrap.b32 	%r242, %r243, %r242, %r6;
	ld.local.u32 	%r129, [%rd9+16];
	shf.l.wrap.b32 	%r243, %r129, %r243, %r6;
$L__BB0_16:
	setp.lt.s32 	%p21, %r4, 0;
	shr.u32 	%r130, %r242, 30;
	shf.l.wrap.b32 	%r131, %r243, %r242, 2;
	shl.b32 	%r132, %r243, 2;
	shr.u32 	%r133, %r131, 31;
	add.s32 	%r134, %r133, %r130;
	neg.s32 	%r135, %r134;
	selp.b32 	%r244, %r135, %r134, %p21;
	xor.b32  	%r136, %r131, %r4;
	shr.s32 	%r137, %r131, 31;
	xor.b32  	%r138, %r137, %r131;
	xor.b32  	%r139, %r137, %r132;
	cvt.u64.u32 	%rd71, %r138;
	shl.b64 	%rd72, %rd71, 32;
	cvt.u64.u32 	%rd73, %r139;
	or.b64  	%rd74, %rd72, %rd73;
	cvt.rn.f64.s64 	%fd3, %rd74;
	mul.f64 	%fd4, %fd3, 0d3BF921FB54442D19;
	cvt.rn.f32.f64 	%f48, %fd4;
	neg.f32 	%f49, %f48;
	setp.lt.s32 	%p22, %r136, 0;
	selp.f32 	%f109, %f49, %f48, %p22;
$L__BB0_17:
	add.s32 	%r140, %r244, 1;
	mul.rn.f32 	%f50, %f109, %f109;
	and.b32  	%r141, %r244, 1;
	setp.eq.b32 	%p23, %r141, 1;
	selp.f32 	%f51, %f109, 0f3F800000, %p23;
	fma.rn.f32 	%f52, %f50, %f51, 0f00000000;
	fma.rn.f32 	%f53, %f50, 0f37CBAC00, 0fBAB607ED;
	selp.f32 	%f54, 0fB94D4153, %f53, %p23;
	selp.f32 	%f55, 0f3C0885E4, 0f3D2AAABB, %p23;
	fma.rn.f32 	%f56, %f54, %f50, %f55;
	selp.f32 	%f57, 0fBE2AAAA8, 0fBEFFFFFF, %p23;
	fma.rn.f32 	%f58, %f56, %f50, %f57;
	fma.rn.f32 	%f59, %f58, %f52, %f51;
	and.b32  	%r142, %r140, 2;
	setp.eq.s32 	%p24, %r142, 0;
	mov.f32 	%f60, 0f00000000;
	sub.f32 	%f61, %f60, %f59;
	selp.f32 	%f8, %f59, %f61, %p24;
	mov.u32 	%r248, %r12;
	mov.f32 	%f110, %f2;
	@%p2 bra 	$L__BB0_23;
	mov.b64 	%rd144, 0;
	mov.b32 	%r245, 0;
$L__BB0_19:
	.pragma "nounroll";
	mul.wide.u32 	%rd76, %r245, 4;
	mov.u64 	%rd77, __cudart_i2opi_f;
	add.s64 	%rd78, %rd77, %rd76;
	ld.global.nc.u32 	%r144, [%rd78];
	mad.wide.u32 	%rd79, %r144, %r8, %rd144;
	shr.u64 	%rd144, %rd79, 32;
	add.s64 	%rd80, %rd3, %rd76;
	st.local.u32 	[%rd80], %rd79;
	add.s32 	%r245, %r245, 1;
	setp.ne.s32 	%p25, %r245, 6;
	@%p25 bra 	$L__BB0_19;
	setp.eq.s32 	%p26, %r9, 0;
	st.local.u32 	[%rd3+24], %rd144;
	ld.local.u32 	%r246, [%rd10+24];
	ld.local.u32 	%r247, [%rd10+20];
	@%p26 bra 	$L__BB0_22;
	shf.l.wrap.b32 	%r246, %r247, %r246, %r9;
	ld.local.u32 	%r145, [%rd10+16];
	shf.l.wrap.b32 	%r247, %r145, %r247, %r9;
$L__BB0_22:
	setp.lt.s32 	%p27, %r7, 0;
	shr.u32 	%r146, %r246, 30;
	shf.l.wrap.b32 	%r147, %r247, %r246, 2;
	shl.b32 	%r148, %r247, 2;
	shr.u32 	%r149, %r147, 31;
	add.s32 	%r150, %r149, %r146;
	neg.s32 	%r151, %r150;
	selp.b32 	%r248, %r151, %r150, %p27;
	xor.b32  	%r152, %r147, %r7;
	shr.s32 	%r153, %r147, 31;
	xor.b32  	%r154, %r153, %r147;
	xor.b32  	%r155, %r153, %r148;
	cvt.u64.u32 	%rd81, %r154;
	shl.b64 	%rd82, %rd81, 32;
	cvt.u64.u32 	%rd83, %r155;
	or.b64  	%rd84, %rd82, %rd83;
	cvt.rn.f64.s64 	%fd5, %rd84;
	mul.f64 	%fd6, %fd5, 0d3BF921FB54442D19;
	cvt.rn.f32.f64 	%f62, %fd6;
	neg.f32 	%f63, %f62;
	setp.lt.s32 	%p28, %r152, 0;
	selp.f32 	%f110, %f63, %f62, %p28;
$L__BB0_23:
	mul.rn.f32 	%f64, %f110, %f110;
	and.b32  	%r156, %r248, 1;
	setp.eq.b32 	%p29, %r156, 1;
	selp.f32 	%f65, 0f3F800000, %f110, %p29;
	fma.rn.f32 	%f66, %f64, %f65, 0f00000000;
	fma.rn.f32 	%f67, %f64, 0f37CBAC00, 0fBAB607ED;
	selp.f32 	%f68, %f67, 0fB94D4153, %p29;
	selp.f32 	%f69, 0f3D2AAABB, 0f3C0885E4, %p29;
	fma.rn.f32 	%f70, %f68, %f64, %f69;
	selp.f32 	%f71, 0fBEFFFFFF, 0fBE2AAAA8, %p29;
	fma.rn.f32 	%f72, %f70, %f64, %f71;
	fma.rn.f32 	%f73, %f72, %f66, %f65;
	and.b32  	%r157, %r248, 2;
	setp.eq.s32 	%p30, %r157, 0;
	mov.f32 	%f74, 0f00000000;
	sub.f32 	%f75, %f74, %f73;
	selp.f32 	%f11, %f73, %f75, %p30;
	mov.u32 	%r252, %r12;
	mov.f32 	%f111, %f2;
	@%p2 bra 	$L__BB0_29;
	mov.b64 	%rd145, 0;
	mov.b32 	%r249, 0;
$L__BB0_25:
	.pragma "nounroll";
	mul.wide.u32 	%rd86, %r249, 4;
	mov.u64 	%rd87, __cudart_i2opi_f;
	add.s64 	%rd88, %rd87, %rd86;
	ld.global.nc.u32 	%r159, [%rd88];
	mad.wide.u32 	%rd89, %r159, %r8, %rd145;
	shr.u64 	%rd145, %rd89, 32;
	add.s64 	%rd90, %rd2, %rd86;
	st.local.u32 	[%rd90], %rd89;
	add.s32 	%r249, %r249, 1;
	setp.ne.s32 	%p31, %r249, 6;
	@%p31 bra 	$L__BB0_25;
	setp.eq.s32 	%p32, %r9, 0;
	st.local.u32 	[%rd2+24], %rd145;
	ld.local.u32 	%r250, [%rd11+24];
	ld.local.u32 	%r251, [%rd11+20];
	@%p32 bra 	$L__BB0_28;
	shf.l.wrap.b32 	%r250, %r251, %r250, %r9;
	ld.local.u32 	%r160, [%rd11+16];
	shf.l.wrap.b32 	%r251, %r160, %r251, %r9;
$L__BB0_28:
	setp.lt.s32 	%p33, %r7, 0;
	shr.u32 	%r161, %r250, 30;
	shf.l.wrap.b32 	%r162, %r251, %r250, 2;
	shl.b32 	%r163, %r251, 2;
	shr.u32 	%r164, %r162, 31;
	add.s32 	%r165, %r164, %r161;
	neg.s32 	%r166, %r165;
	selp.b32 	%r252, %r166, %r165, %p33;
	xor.b32  	%r167, %r162, %r7;
	shr.s32 	%r168, %r162, 31;
	xor.b32  	%r169, %r168, %r162;
	xor.b32  	%r170, %r168, %r163;
	cvt.u64.u32 	%rd91, %r169;
	shl.b64 	%rd92, %rd91, 32;
	cvt.u64.u32 	%rd93, %r170;
	or.b64  	%rd94, %rd92, %rd93;
	cvt.rn.f64.s64 	%fd7, %rd94;
	mul.f64 	%fd8, %fd7, 0d3BF921FB54442D19;
	cvt.rn.f32.f64 	%f76, %fd8;
	neg.f32 	%f77, %f76;
	setp.lt.s32 	%p34, %r167, 0;
	selp.f32 	%f111, %f77, %f76, %p34;
$L__BB0_29:
	add.s32 	%r171, %r252, 1;
	mul.rn.f32 	%f78, %f111, %f111;
	and.b32  	%r172, %r252, 1;
	setp.eq.b32 	%p35, %r172, 1;
	selp.f32 	%f79, %f111, 0f3F800000, %p35;
	fma.rn.f32 	%f80, %f78, %f79, 0f00000000;
	fma.rn.f32 	%f81, %f78, 0f37CBAC00, 0fBAB607ED;
	selp.f32 	%f82, 0fB94D4153, %f81, %p35;
	selp.f32 	%f83, 0f3C0885E4, 0f3D2AAABB, %p35;
	fma.rn.f32 	%f84, %f82, %f78, %f83;
	selp.f32 	%f85, 0fBE2AAAA8, 0fBEFFFFFF, %p35;
	fma.rn.f32 	%f86, %f84, %f78, %f85;
	fma.rn.f32 	%f87, %f86, %f80, %f79;
	and.b32  	%r173, %r171, 2;
	setp.eq.s32 	%p36, %r173, 0;
	mov.f32 	%f88, 0f00000000;
	sub.f32 	%f89, %f88, %f87;
	selp.f32 	%f90, %f87, %f89, %p36;
	mul.f32 	%f91, %f11, 0f3F000000;
	sub.f32 	%f92, %f5, %f91;
	mul.f32 	%f93, %f90, 0f3F000000;
	sub.f32 	%f94, %f93, %f8;
	mul.f32 	%f95, %f8, %f90;
	mul.f32 	%f96, %f94, %f94;
	fma.rn.f32 	%f97, %f92, %f92, %f96;
	fma.rn.f32 	%f98, %f95, %f95, %f97;
	sqrt.rn.f32 	%f99, %f98;
	setp.lt.f32 	%p37, %f99, 0f358637BD;
	selp.f32 	%f100, 0f3F800000, %f99, %p37;
	div.rn.f32 	%f101, %f92, %f100;
	div.rn.f32 	%f102, %f95, %f100;
	abs.f32 	%f103, %f102;
	mul.f32 	%f104, %f103, 0f3FFC28F6;
	mul.f32 	%f105, %f104, 0f41000000;
	cvt.rzi.s32.f32 	%r174, %f105;
	shr.s32 	%r175, %r174, 31;
	shr.u32 	%r176, %r175, 29;
	add.s32 	%r177, %r174, %r176;
	and.b32  	%r178, %r177, -8;
	sub.s32 	%r179, %r174, %r178;
	abs.f32 	%f106, %f101;
	mul.f32 	%f107, %f106, 0f40800000;
	cvt.rzi.u32.f32 	%r180, %f107;
	and.b32  	%r181, %r180, 3;
	xor.b32  	%r182, %r179, %r181;
	mul.hi.u32 	%r183, %r182, 954437177;
	shr.u32 	%r184, %r183, 2;
	mul.lo.s32 	%r185, %r184, 18;
	sub.s32 	%r186, %r182, %r185;
	cvt.u16.u32 	%rs5, %r186;
	and.b16  	%rs6, %rs5, 255;
	rem.u16 	%rs7, %rs6, %rs4;
	cvt.u32.u16 	%r187, %rs7;
	mul.lo.s32 	%r254, %r187, %r18;
$L__BB0_30:
	shfl.sync.idx.b32	%r261|%p38, %r253, %r17, 31, %r109;
	shfl.sync.idx.b32	%r260|%p39, %r254, %r17, 31, %r109;
$L__BB0_31:
	cvt.u32.u16 	%r67, %rs4;
	div.u32 	%r189, %r2, %r3;
	mul.lo.s32 	%r70, %r189, %r3;
	sub.s32 	%r68, %r2, %r70;
	add.s32 	%r69, %r261, %r189;
	mov.b32 	%r71, 0;
$L__BB0_32:
	add.s32 	%r73, %r260, %r69;
	ld.global.u32 	%r190, [%rd1+48];
	setp.lt.u32 	%p40, %r73, %r190;
	@%p40 bra 	$L__BB0_34;
	ld.global.u64 	%rd95, [%rd1+80];
	shl.b64 	%rd96, %rd7, 3;
	add.s64 	%rd97, %rd95, %rd96;
	atom.add.u64 	%rd98, [%rd97], 1;
	mov.u64 	%rd146, %rd14;
	bra.uni 	$L__BB0_52;
$L__BB0_34:
	setp.ne.s32 	%p41, %r2, %r70;
	ld.global.u64 	%rd27, [%rd12];
	mul.wide.u32 	%rd99, %r73, 4096;
	add.s64 	%rd28, %rd27, %rd99;
	@%p41 bra 	$L__BB0_37;
	ld.volatile.u32 	%r191, [%rd28];
	setp.ne.s32 	%p42, %r191, 0;
	@%p42 bra 	$L__BB0_37;
	atom.relaxed.cas.b32 	%r192, [%rd28], 0, %r10;
$L__BB0_37:
	bar.warp.sync 	%r109;
	mov.b32 	%r193, 1;
	shl.b32 	%r194, %r193, %r68;
	not.b32 	%r195, %r194;
	atom.and.b32 	%r196, [%rd28], %r195;
	shr.u32 	%r197, %r196, %r68;
	and.b32  	%r198, %r197, 1;
	setp.eq.b32 	%p43, %r198, 1;
	vote.sync.ballot.b32 	%r74, %p43, %r109;
	setp.eq.s32 	%p45, %r198, 0;
	@%p45 bra 	$L__BB0_48;
	setp.ne.s32 	%p46, %r2, %r17;
	@%p46 bra 	$L__BB0_40;
	ld.global.u64 	%rd100, [%rd1+64];
	shl.b64 	%rd101, %rd7, 3;
	add.s64 	%rd102, %rd100, %rd101;
	popc.b32 	%r199, %r74;
	cvt.u64.u32 	%rd103, %r199;
	atom.add.u64 	%rd104, [%rd102], %rd103;
$L__BB0_40:
	cvt.u64.u32 	%rd105, %r68;
	cvt.u32.u64 	%r200, %rd7;
	mov.b64 	%rd106, 64;
	shl.b64 	%rd107, %rd106, %r200;
	mad.lo.s64 	%rd29, %rd107, %rd105, %rd28;
	setp.eq.s64 	%p47, %rd27, 0;
	mov.u64 	%rd146, %rd14;
	@%p47 bra 	$L__BB0_52;
	add.s64 	%rd146, %rd29, 64;
	add.s32 	%r201, %r234, %r1;
	st.volatile.u8 	[%rd29+64], %r201;
	setp.eq.s64 	%p48, %rd14, 0;
	@%p48 bra 	$L__BB0_52;
	ld.global.u64 	%rd108, [%rd12+24];
	sub.s64 	%rd31, %rd14, %rd108;
	setp.lt.s64 	%p49, %rd31, 0;
	@%p49 bra 	$L__BB0_52;
	shr.u64 	%rd32, %rd31, 12;
	cvt.u32.u64 	%r202, %rd32;
	ld.global.u32 	%r203, [%rd1+48];
	setp.le.u32 	%p50, %r203, %r202;
	@%p50 bra 	$L__BB0_52;
	ld.global.u64 	%rd109, [%rd12];
	shl.b64 	%rd110, %rd32, 12;
	and.b64  	%rd111, %rd110, 17592186040320;
	add.s64 	%rd33, %rd109, %rd111;
	sub.s64 	%rd112, %rd14, %rd33;
	add.s64 	%rd34, %rd112, -64;
	setp.lt.s64 	%p51, %rd34, 0;
	@%p51 bra 	$L__BB0_52;
	cvt.u32.u64 	%r204, %rd13;
	shr.u64 	%rd113, %rd34, %r204;
	cvt.u32.u64 	%r79, %rd113;
	setp.le.u32 	%p52, %r3, %r79;
	@%p52 bra 	$L__BB0_52;
	mov.b32 	%r206, 1;
	shl.b32 	%r207, %r206, %r79;
	atom.or.b32 	%r208, [%rd33], %r207;
	// begin inline asm
	activemask.b32 %r205;
	// end inline asm
	brev.b32 	%r209, %r205;
	bfind.shiftamt.u32 	%r210, %r209;
	setp.ne.s32 	%p53, %r2, %r210;
	@%p53 bra 	$L__BB0_52;
	ld.global.u64 	%rd114, [%rd1+72];
	shl.b64 	%rd115, %rd7, 3;
	add.s64 	%rd116, %rd114, %rd115;
	popc.b32 	%r211, %r205;
	cvt.u64.u32 	%rd117, %r211;
	atom.add.u64 	%rd118, [%rd116], %rd117;
	bra.uni 	$L__BB0_52;
$L__BB0_48:
	setp.ne.s32 	%p54, %r2, %r17;
	mov.b32 	%r259, 0;
	@%p54 bra 	$L__BB0_50;
	add.s32 	%r213, %r260, %r18;
	mul.hi.u32 	%r214, %r213, 954437177;
	shr.u32 	%r215, %r214, 2;
	mul.lo.s32 	%r216, %r215, 18;
	sub.s32 	%r259, %r213, %r216;
$L__BB0_50:
	shfl.sync.idx.b32	%r260|%p55, %r259, %r17, 31, %r109;
	add.s32 	%r71, %r71, 1;
	setp.lt.u32 	%p56, %r71, %r67;
	@%p56 bra 	$L__BB0_32;
	ld.global.u64 	%rd119, [%rd1+80];
	shl.b64 	%rd120, %rd7, 3;
	add.s64 	%rd121, %rd119, %rd120;
	atom.add.u64 	%rd122, [%rd121], 1;
	mov.u64 	%rd146, %rd14;
$L__BB0_52:
	add.s32 	%r234, %r234, 1;
	setp.ne.s32 	%p57, %r234, %r87;
	@%p57 bra 	$L__BB0_2;
$L__BB0_53:
	setp.eq.s64 	%p58, %rd146, 0;
	setp.lt.s32 	%p59, %r86, 0;
	or.pred  	%p60, %p59, %p58;
	@%p60 bra 	$L__BB0_60;
	mul.wide.u32 	%rd123, %r86, 8;
	add.s64 	%rd37, %rd1, %rd123;
	ld.global.u64 	%rd124, [%rd37+24];
	sub.s64 	%rd38, %rd146, %rd124;
	setp.lt.s64 	%p61, %rd38, 0;
	@%p61 bra 	$L__BB0_60;
	shr.u64 	%rd39, %rd38, 12;
	cvt.u32.u64 	%r217, %rd39;
	ld.global.u32 	%r218, [%rd1+48];
	setp.le.u32 	%p62, %r218, %r217;
	@%p62 bra 	$L__BB0_60;
	ld.global.u64 	%rd125, [%rd37];
	shl.b64 	%rd126, %rd39, 12;
	and.b64  	%rd127, %rd126, 17592186040320;
	add.s64 	%rd40, %rd125, %rd127;
	sub.s64 	%rd128, %rd146, %rd40;
	add.s64 	%rd41, %rd128, -64;
	setp.lt.s64 	%p63, %rd41, 0;
	@%p63 bra 	$L__BB0_60;
	add.s32 	%r219, %r86, 6;
	shr.u64 	%rd129, %rd41, %r219;
	cvt.u32.u64 	%r84, %rd129;
	setp.eq.s32 	%p64, %r86, 1;
	selp.b32 	%r220, 31, 15, %p64;
	setp.eq.s32 	%p65, %r86, 0;
	selp.b32 	%r221, 32, %r220, %p65;
	setp.le.u32 	%p66, %r221, %r84;
	@%p66 bra 	$L__BB0_60;
	mov.b32 	%r223, 1;
	shl.b32 	%r224, %r223, %r84;
	atom.or.b32 	%r225, [%rd40], %r224;
	// begin inline asm
	activemask.b32 %r222;
	// end inline asm
	mov.u32 	%r226, %tid.x;
	and.b32  	%r227, %r226, 31;
	brev.b32 	%r228, %r222;
	bfind.shiftamt.u32 	%r229, %r228;
	setp.ne.s32 	%p67, %r227, %r229;
	@%p67 bra 	$L__BB0_60;
	ld.global.u64 	%rd130, [%rd1+72];
	add.s64 	%rd132, %rd130, %rd123;
	popc.b32 	%r230, %r222;
	cvt.u64.u32 	%rd133, %r230;
	atom.add.u64 	%rd134, [%rd132], %rd133;
$L__BB0_60:
	// begin inline asm
	mov.u64 	%rd135, %clock64;
	// end inline asm
	mov.u32 	%r231, %tid.x;
	mov.u32 	%r232, %ctaid.x;
	or.b32  	%r233, %r231, %r232;
	setp.ne.s32 	%p68, %r233, 0;
	@%p68 bra 	$L__BB0_62;
	sub.s64 	%rd136, %rd135, %rd44;
	cvta.to.global.u64 	%rd137, %rd43;
	atom.global.max.u64 	%rd138, [%rd137], %rd136;
$L__BB0_62:
	ret;

}


// ===== COMPILED SASS (sm_100) =====

	.target	sm_100

	.elftype	@"ET_EXEC"


//--------------------- .note.nv.tkinfo           --------------------------
	.section	.note.nv.tkinfo,"",@"SHT_NOTE"
	.sectionflags	@"SHF_NOTE_NV_TKINFO"
	.tkinfo
        /*0018*/ 	.word	0x00000002
        /*0030*/ 	.string	""
        /*0030*/ 	.string	"ptxas"
        /*0030*/ 	.string	"Cuda compilation tools, release 13.0, V13.0.88"
        /*0030*/ 	.string	"Build cuda_13.0.r13.0/compiler.36424714_0"
        /*0030*/ 	.string	"-arch sm_100 -m 64 "



//--------------------- .note.nv.cuinfo           --------------------------
	.section	.note.nv.cuinfo,"",@"SHT_NOTE"
	.sectionflags	@"SHF_NOTE_NV_CUINFO"
        /*0018*/ 	.short	0x0002
        /*001a*/ 	.short	0x0064
        /*001c*/ 	.short	0x0082
	.zero		2


//--------------------- .nv.info                  --------------------------
	.section	.nv.info,"",@"SHT_CUDA_INFO"
	.align	4


	//----- nvinfo : EIATTR_REGCOUNT
	.align		4
        /*0000*/ 	.byte	0x04, 0x2f
        /*0002*/ 	.short	(.L_2 - .L_1)
	.align		4
.L_1:
        /*0004*/ 	.word	index@(_Z25viviani_slab_bench_kernelP8SlabPoolijPm)
        /*0008*/ 	.word	0x00000028


	//----- nvinfo : EIATTR_FRAME_SIZE
	.align		4
.L_2:
        /*000c*/ 	.byte	0x04, 0x11
        /*000e*/ 	.short	(.L_4 - .L_3)
	.align		4
.L_3:
        /*0010*/ 	.word	index@($__internal_3_$__cuda_sm3x_div_rn_noftz_f32_slowpath)
        /*0014*/ 	.word	0x00000020


	//----- nvinfo : EIATTR_FRAME_SIZE
	.align		4
.L_4:
        /*0018*/ 	.byte	0x04, 0x11
        /*001a*/ 	.short	(.L_6 - .L_5)
	.align		4
.L_5:
        /*001c*/ 	.word	index@($__internal_2_$__cuda_sm20_sqrt_rn_f32_slowpath)
        /*0020*/ 	.word	0x00000020


	//----- nvinfo : EIATTR_FRAME_SIZE
	.align		4
.L_6:
        /*0024*/ 	.byte	0x04, 0x11
        /*0026*/ 	.short	(.L_8 - .L_7)
	.align		4
.L_7:
        /*0028*/ 	.word	index@($__internal_1_$__cuda_sm20_rem_u16)
        /*002c*/ 	.word	0x00000020


	//----- nvinfo : EIATTR_FRAME_SIZE
	.align		4
.L_8:
        /*0030*/ 	.byte	0x04, 0x11
        /*0032*/ 	.short	(.L_10 - .L_9)
	.align		4
.L_9:
        /*0034*/ 	.word	index@($__internal_0_$__cuda_sm20_div_u16)
        /*0038*/ 	.word	0x00000020


	//----- nvinfo : EIATTR_FRAME_SIZE
	.align		4
.L_10:
        /*003c*/ 	.byte	0x04, 0x11
        /*003e*/ 	.short	(.L_12 - .L_11)
	.align		4
.L_11:
        /*0040*/ 	.word	index@(_Z25viviani_slab_bench_kernelP8SlabPoolijPm)
        /*0044*/ 	.word	0x00000020


	//----- nvinfo : EIATTR_MIN_STACK_SIZE
	.align		4
.L_12:
        /*0048*/ 	.byte	0x04, 0x12
        /*004a*/ 	.short	(.L_14 - .L_13)
	.align		4
.L_13:
        /*004c*/ 	.word	index@(_Z25viviani_slab_bench_kernelP8SlabPoolijPm)
        /*0050*/ 	.word	0x00000020
.L_14:


//--------------------- .nv.compat                --------------------------
	.section	.nv.compat,"",@"SHT_CUDA_COMPAT_INFO"
	.align	4
        /*0000*/ 	.byte	0x02, 0x09, 0x00, 0x00, 0x02, 0x02, 0x01, 0x00, 0x02, 0x05, 0x05, 0x00, 0x03, 0x07, 0x01, 0x01
        /*0010*/ 	.byte	0x02, 0x03, 0x00, 0x00, 0x02, 0x06, 0x01, 0x00, 0x04, 0x0b, 0x08, 0x00, 0x01, 0x00, 0x00, 0x00
        /*0020*/ 	.byte	0x00, 0x00, 0x00, 0x00


//--------------------- .nv.info._Z25viviani_slab_bench_kernelP8SlabPoolijPm --------------------------
	.section	.nv.info._Z25viviani_slab_bench_kernelP8SlabPoolijPm,"",@"SHT_CUDA_INFO"
	.sectionflags	@""
	.align	4


	//----- nvinfo : EIATTR_CUDA_API_VERSION
	.align		4
        /*0000*/ 	.byte	0x04, 0x37
        /*0002*/ 	.short	(.L_16 - .L_15)
.L_15:
        /*0004*/ 	.word	0x00000082


	//----- nvinfo : EIATTR_KPARAM_INFO
	.align		4
.L_16:
        /*0008*/ 	.byte	0x04, 0x17
        /*000a*/ 	.short	(.L_18 - .L_17)
.L_17:
        /*000c*/ 	.word	0x00000000
        /*0010*/ 	.short	0x0003
        /*0012*/ 	.short	0x0010
        /*0014*/ 	.byte	0x00, 0xf5, 0x21, 0x00


	//----- nvinfo : EIATTR_KPARAM_INFO
	.align		4
.L_18:
        /*0018*/ 	.byte	0x04, 0x17
        /*001a*/ 	.short	(.L_20 - .L_19)
.L_19:
        /*001c*/ 	.word	0x00000000
        /*0020*/ 	.short	0x0002
        /*0022*/ 	.short	0x000c
        /*0024*/ 	.byte	0x00, 0xf0, 0x11, 0x00


	//----- nvinfo : EIATTR_KPARAM_INFO
	.align		4
.L_20:
        /*0028*/ 	.byte	0x04, 0x17
        /*002a*/ 	.short	(.L_22 - .L_21)
.L_21:
        /*002c*/ 	.word	0x00000000
        /*0030*/ 	.short	0x0001
        /*0032*/ 	.short	0x0008
        /*0034*/ 	.byte	0x00, 0xf0, 0x11, 0x00


	//----- nvinfo : EIATTR_KPARAM_INFO
	.align		4
.L_22:
        /*0038*/ 	.byte	0x04, 0x17
        /*003a*/ 	.short	(.L_24 - .L_23)
.L_23:
        /*003c*/ 	.word	0x00000000
        /*0040*/ 	.short	0x0000
        /*0042*/ 	.short	0x0000
        /*0044*/ 	.byte	0x00, 0xf5, 0x21, 0x00


	//----- nvinfo : EIATTR_SPARSE_MMA_MASK
	.align		4
.L_24:
        /*0048*/ 	.byte	0x03, 0x50
        /*004a*/ 	.short	0x0000


	//----- nvinfo : EIATTR_MAXREG_COUNT
	.align		4
        /*004c*/ 	.byte	0x03, 0x1b
        /*004e*/ 	.short	0x00ff


	//----- nvinfo : EIATTR_MERCURY_ISA_VERSION
	.align		4
        /*0050*/ 	.byte	0x03, 0x5f
        /*0052*/ 	.short	0x0101


	//----- nvinfo : EIATTR_INT_WARP_WIDE_INSTR_OFFSETS
	.align		4
        /*0054*/ 	.byte	0x04, 0x31
        /*0056*/ 	.short	(.L_26 - .L_25)


	//   ....[0]....
.L_25:
        /*0058*/ 	.word	0x00000780


	//   ....[1]....
        /*005c*/ 	.word	0x000008b0


	//   ....[2]....
        /*0060*/ 	.word	0x00001c70


	//   ....[3]....
        /*0064*/ 	.word	0x00001c80


	//   ....[4]....
        /*0068*/ 	.word	0x00001c90


	//   ....[5]....
        /*006c*/ 	.word	0x00002080


	//   ....[6]....
        /*0070*/ 	.word	0x000020a0


	//   ....[7]....
        /*0074*/ 	.word	0x000020b0


	//   ....[8]....
        /*0078*/ 	.word	0x000021b0


	//   ....[9]....
        /*007c*/ 	.word	0x00002a20


	//----- nvinfo : EIATTR_COOP_GROUP_MASK_REGIDS
	.align		4
.L_26:
        /*0080*/ 	.byte	0x04, 0x29
        /*0082*/ 	.short	(.L_28 - .L_27)


	//   ....[0]....
.L_27:
        /*0084*/ 	.word	0x0500001f


	//   ....[1]....
        /*0088*/ 	.word	0x0500001f


	//   ....[2]....
        /*008c*/ 	.word	0x0500001f


	//   ....[3]....
        /*0090*/ 	.word	0x0500001f


	//   ....[4]....
        /*0094*/ 	.word	0x0500001f


	//   ....[5]....
        /*0098*/ 	.word	0x0500001f


	//   ....[6]....
        /*009c*/ 	.word	0x0500001f


	//   ....[7]....
        /*00a0*/ 	.word	0x0500001f


	//----- nvinfo : EIATTR_COOP_GROUP_INSTR_OFFSETS
	.align		4
.L_28:
        /*00a4*/ 	.byte	0x04, 0x28
        /*00a6*/ 	.short	(.L_30 - .L_29)


	//   ....[0]....
.L_29:
        /*00a8*/ 	.word	0x00001cc0


	//   ....[1]....
        /*00ac*/ 	.word	0x00001cd0


	//   ....[2]....
        /*00b0*/ 	.word	0x00001fc0


	//   ....[3]....
        /*00b4*/ 	.word	0x00002050


	//   ....[4]....
        /*00b8*/ 	.word	0x00002130


	//   ....[5]....
        /*00bc*/ 	.word	0x00003140


	//   ....[6]....
        /*00c0*/ 	.word	0x000031c0


	//   ....[7]....
        /*00c4*/ 	.word	0x00003240


	//----- nvinfo : EIATTR_VRC_CTA_INIT_COUNT
	.align		4
.L_30:
        /*00c8*/ 	.byte	0x02, 0x4a
	.zero		1
	.zero		1


	//----- nvinfo : EIATTR_EXIT_INSTR_OFFSETS
	.align		4
        /*00cc*/ 	.byte	0x04, 0x1c
        /*00ce*/ 	.short	(.L_32 - .L_31)


	//   ....[0]....
.L_31:
        /*00d0*/ 	.word	0x000030b0


	//   ....[1]....
        /*00d4*/ 	.word	0x00003100


	//----- nvinfo : EIATTR_CRS_STACK_SIZE
	.align		4
.L_32:
        /*00d8*/ 	.byte	0x04, 0x1e
        /*00da*/ 	.short	(.L_34 - .L_33)
.L_33:
        /*00dc*/ 	.word	0x00000000


	//----- nvinfo : EIATTR_CBANK_PARAM_SIZE
	.align		4
.L_34:
        /*00e0*/ 	.byte	0x03, 0x19
        /*00e2*/ 	.short	0x0018


	//----- nvinfo : EIATTR_PARAM_CBANK
	.align		4
        /*00e4*/ 	.byte	0x04, 0x0a
        /*00e6*/ 	.short	(.L_36 - .L_35)
	.align		4
.L_35:
        /*00e8*/ 	.word	index@(.nv.constant0._Z25viviani_slab_bench_kernelP8SlabPoolijPm)
        /*00ec*/ 	.short	0x0380
        /*00ee*/ 	.short	0x0018


	//----- nvinfo : EIATTR_SW_WAR
	.align		4
.L_36:
        /*00f0*/ 	.byte	0x04, 0x36
        /*00f2*/ 	.short	(.L_38 - .L_37)
.L_37:
        /*00f4*/ 	.word	0x00000008
.L_38:


//--------------------- .nv.callgraph             --------------------------
	.section	.nv.callgraph,"",@"SHT_CUDA_CALLGRAPH"
	.align	4
	.sectionentsize	8
	.align		4
        /*0000*/ 	.word	0x00000000
	.align		4
        /*0004*/ 	.word	0xffffffff
	.align		4
        /*0008*/ 	.word	0x00000000
	.align		4
        /*000c*/ 	.word	0xfffffffe
	.align		4
        /*0010*/ 	.word	0x00000000
	.align		4
        /*0014*/ 	.word	0xfffffffd
	.align		4
        /*0018*/ 	.word	0x00000000
	.align		4
        /*001c*/ 	.word	0xfffffffc


//--------------------- .nv.constant4             --------------------------
	.section	.nv.constant4,"a",@progbits
	.align	8
	.align		8
.nv.constant4:
        /*0000*/ 	.dword	__cudart_i2opi_f


//--------------------- .text._Z25viviani_slab_bench_kernelP8SlabPoolijPm --------------------------
	.section	.text._Z25viviani_slab_bench_kernelP8SlabPoolijPm,"ax",@progbits
	.align	128
        .global         _Z25viviani_slab_bench_kernelP8SlabPoolijPm
        .type           _Z25viviani_slab_bench_kernelP8SlabPoolijPm,@function
        .size           _Z25viviani_slab_bench_kernelP8SlabPoolijPm,(.L_x_81 - _Z25viviani_slab_bench_kernelP8SlabPoolijPm)
        .other          _Z25viviani_slab_bench_kernelP8SlabPoolijPm,@"STO_CUDA_ENTRY STV_DEFAULT"
_Z25viviani_slab_bench_kernelP8SlabPoolijPm:
.text._Z25viviani_slab_bench_kernelP8SlabPoolijPm:
[----:B------:R-:W0:Y:S02]  /*0000*/  LDC R1, c[0x0][0x37c] ;  /* 0x0000df00ff017b82 */ /* 0x000e240000000800 */
[----:B0-----:R-:W-:Y:S01]  /*0010*/  VIADD R1, R1, 0xffffffe0 ;  /* 0xffffffe001017836 */ /* 0x001fe20000000000 */
[----:B------:R-:W0:Y:S04]  /*0020*/  LDCU.64 UR12, c[0x0][0x358] ;  /* 0x00006b00ff0c77ac */ /* 0x000e280008000a00 */
[----:B------:R-:W-:Y:S02]  /*0030*/  R2UR UR16, R1 ;  /* 0x00000000011072ca */ /* 0x000fe400000e0000 */
[----:B------:R-:W-:Y:S01]  /*0040*/  CS2R R14, SR_CLOCKLO ;  /* 0x00000000000e7805 */ /* 0x000fe20000015000 */
[----:B------:R-:W1:Y:S01]  /*0050*/  LDCU UR4, c[0x0][0x38c] ;  /* 0x00007180ff0477ac */ /* 0x000e620008000800 */
[----:B------:R-:W-:-:S02]  /*0060*/  IMAD.MOV.U32 R22, RZ, RZ, RZ ;  /* 0x000000ffff167224 */ /* 0x000fc400078e00ff */
[----:B------:R-:W-:Y:S01]  /*0070*/  IMAD.MOV.U32 R21, RZ, RZ, RZ ;  /* 0x000000ffff157224 */ /* 0x000fe200078e00ff */
[----:B-1----:R-:W-:-:S09]  /*0080*/  UISETP.NE.AND UP0, UPT, UR4, URZ, UPT ;  /* 0x000000ff0400728c */ /* 0x002fd2000bf05270 */
[----:B0-----:R-:W-:Y:S05]  /*0090*/  BRA.U !UP0, `(.L_x_0) ;  /* 0x0000002908e07547 */ /* 0x001fea000b800000 */
[----:B------:R-:W0:Y:S01]  /*00a0*/  LDCU UR4, c[0x0][0x360] ;  /* 0x00006c00ff0477ac */ /* 0x000e220008000800 */
[----:B------:R-:W1:Y:S01]  /*00b0*/  S2R R19, SR_TID.X ;  /* 0x0000000000137919 */ /* 0x000e620000002100 */
[----:B------:R-:W-:Y:S01]  /*00c0*/  BSSY.RECONVERGENT B0, `(.L_x_1) ;  /* 0x000001b000007945 */ /* 0x000fe20003800200 */
[----:B------:R-:W2:Y:S01]  /*00d0*/  LDCU UR5, c[0x0][0x388] ;  /* 0x00007100ff0577ac */ /* 0x000ea20008000800 */
[----:B0-----:R-:W-:-:S04]  /*00e0*/  UISETP.LT.U32.AND UP0, UPT, UR4, 0x20, UPT ;  /* 0x000000200400788c */ /* 0x001fc8000bf01070 */
[----:B------:R-:W-:Y:S02]  /*00f0*/  USEL UR4, UR4, 0x20, !UP0 ;  /* 0x0000002004047887 */ /* 0x000fe4000c000000 */
[----:B--2---:R-:W-:Y:S02]  /*0100*/  UISETP.NE.AND UP0, UPT, UR5, 0x1, UPT ;  /* 0x000000010500788c */ /* 0x004fe4000bf05270 */
[----:B------:R-:W-:Y:S02]  /*0110*/  USHF.R.U32.HI UR4, URZ, 0x5, UR4 ;  /* 0x00000005ff047899 */ /* 0x000fe40008011604 */
[----:B------:R-:W-:-:S04]  /*0120*/  UISETP.NE.AND UP1, UPT, UR5, URZ, UPT ;  /* 0x000000ff0500728c */ /* 0x000fc8000bf25270 */
[----:B------:R-:W-:Y:S01]  /*0130*/  I2FP.F32.U32 R9, UR4 ;  /* 0x0000000400097c45 */ /* 0x000fe20008201000 */
[----:B------:R-:W-:Y:S01]  /*0140*/  UMOV UR4, 0x1f ;  /* 0x0000001f00047882 */ /* 0x000fe20000000000 */
[----:B-1----:R-:W-:Y:S01]  /*0150*/  SHF.R.U32.HI R0, RZ, 0x5, R19 ;  /* 0x00000005ff007819 */ /* 0x002fe20000011613 */
[----:B------:R-:W-:Y:S01]  /*0160*/  USEL UR4, UR4, 0xf, !UP0 ;  /* 0x0000000f04047887 */ /* 0x000fe2000c000000 */
[----:B------:R-:W0:Y:S01]  /*0170*/  MUFU.RCP R2, R9 ;  /* 0x0000000900027308 */ /* 0x000e220000001000 */
[----:B------:R-:W-:Y:S02]  /*0180*/  LOP3.LUT R19, R19, 0x1f, RZ, 0xc0, !PT ;  /* 0x0000001f13137812 */ /* 0x000fe400078ec0ff */
[----:B------:R-:W-:Y:S01]  /*0190*/  I2FP.F32.U32 R0, R0 ;  /* 0x0000000000007245 */ /* 0x000fe20000201000 */
[----:B------:R-:W-:-:S04]  /*01a0*/  USEL UR5, UR4, 0x20, UP1 ;  /* 0x0000002004057887 */ /* 0x000fc80008800000 */
[----:B------:R-:W-:-:S04]  /*01b0*/  FMUL R0, R0, 6.2831854820251464844 ;  /* 0x40c90fdb00007820 */ /* 0x000fc80000400000 */
[----:B------:R-:W1:Y:S01]  /*01c0*/  FCHK P0, R0, R9 ;  /* 0x0000000900007302 */ /* 0x000e620000000000 */
[----:B0-----:R-:W-:-:S04]  /*01d0*/  FFMA R3, -R9, R2, 1 ;  /* 0x3f80000009037423 */ /* 0x001fc80000000102 */
[----:B------:R-:W-:-:S04]  /*01e0*/  FFMA R3, R2, R3, R2 ;  /* 0x0000000302037223 */ /* 0x000fc80000000002 */
[----:B------:R-:W-:-:S04]  /*01f0*/  FFMA R20, R0, R3, RZ ;  /* 0x0000000300147223 */ /* 0x000fc800000000ff */
[----:B------:R-:W-:-:S04]  /*0200*/  FFMA R2, -R9, R20, R0 ;  /* 0x0000001409027223 */ /* 0x000fc80000000100 */
[----:B------:R-:W-:Y:S01]  /*0210*/  FFMA R20, R3, R2, R20 ;  /* 0x0000000203147223 */ /* 0x000fe20000000014 */
[----:B-1----:R-:W-:Y:S06]  /*0220*/  @!P0 BRA `(.L_x_2) ;  /* 0x0000000000108947 */ /* 0x002fec0003800000 */
[----:B------:R-:W-:Y:S01]  /*0230*/  IMAD.MOV.U32 R26, RZ, RZ, R0 ;  /* 0x000000ffff1a7224 */ /* 0x000fe200078e0000 */
[----:B------:R-:W-:-:S07]  /*0240*/  MOV R25, 0x260 ;  /* 0x0000026000197802 */ /* 0x000fce0000000f00 */
[----:B------:R-:W-:Y:S05]  /*0250*/  CALL.REL.NOINC `($__internal_3_$__cuda_sm3x_div_rn_noftz_f32_slowpath) ;  /* 0x0000003400047944 */ /* 0x000fea0003c00000 */
[----:B------:R-:W-:-:S07]  /*0260*/  IMAD.MOV.U32 R20, RZ, RZ, R13 ;  /* 0x000000ffff147224 */ /* 0x000fce00078e000d */
.L_x_2:
[----:B------:R-:W-:Y:S05]  /*0270*/  BSYNC.RECONVERGENT B0 ;  /* 0x0000000000007941 */ /* 0x000fea0003800200 */
.L_x_1:
[C---:B------:R-:W-:Y:S01]  /*0280*/  FMUL R0, R20.reuse, 0.63661974668502807617 ;  /* 0x3f22f98314007820 */ /* 0x040fe20000400000 */
[C---:B------:R-:W-:Y:S01]  /*0290*/  FMUL R18, R20.reuse, 3 ;  /* 0x4040000014127820 */ /* 0x040fe20000400000 */
[C---:B------:R-:W-:Y:S01]  /*02a0*/  FSETP.GE.AND P0, PT, |R20|.reuse, 105615, PT ;  /* 0x47ce47801400780b */ /* 0x040fe20003f06200 */
[----:B------:R-:W-:Y:S01]  /*02b0*/  IMAD.SHL.U32 R7, R20, 0x100, RZ ;  /* 0x0000010014077824 */ /* 0x000fe200078e00ff */
[----:B------:R-:W-:Y:S01]  /*02c0*/  MOV R11, 0x530 ;  /* 0x00000530000b7802 */ /* 0x000fe20000000f00 */
[C---:B------:R-:W-:Y:S01]  /*02d0*/  FMUL R3, R18.reuse, 0.63661974668502807617 ;  /* 0x3f22f98312037820 */ /* 0x040fe20000400000 */
[----:B------:R-:W0:Y:S01]  /*02e0*/  F2I.NTZ R0, R0 ;  /* 0x0000000000007305 */ /* 0x000e220000203100 */
[----:B------:R-:W-:Y:S01]  /*02f0*/  SHF.R.U32.HI R6, RZ, 0x17, R18 ;  /* 0x00000017ff067819 */ /* 0x000fe20000011612 */
[----:B------:R-:W-:Y:S01]  /*0300*/  IMAD.MOV.U32 R13, RZ, RZ, -0x1 ;  /* 0xffffffffff0d7424 */ /* 0x000fe200078e00ff */
[----:B------:R-:W-:Y:S01]  /*0310*/  FSETP.GE.AND P1, PT, |R18|, 105615, PT ;  /* 0x47ce47801200780b */ /* 0x000fe20003f26200 */
[----:B------:R-:W-:Y:S01]  /*0320*/  IMAD.MOV.U32 R22, RZ, RZ, RZ ;  /* 0x000000ffff167224 */ /* 0x000fe200078e00ff */
[----:B------:R-:W-:Y:S01]  /*0330*/  FSETP.EQ.OR P2, PT, |R20|, +INF , !P0 ;  /* 0x7f8000001400780b */ /* 0x000fe20004742600 */
[----:B------:R-:W-:Y:S01]  /*0340*/  IMAD.MOV.U32 R21, RZ, RZ, RZ ;  /* 0x000000ffff157224 */ /* 0x000fe200078e00ff */
[----:B------:R-:W-:Y:S01]  /*0350*/  LOP3.LUT R7, R7, 0x80000000, RZ, 0xfc, !PT ;  /* 0x8000000007077812 */ /* 0x000fe200078efcff */
[----:B------:R-:W1:Y:S01]  /*0360*/  F2I.NTZ R3, R3 ;  /* 0x0000000300037305 */ /* 0x000e620000203100 */
[----:B------:R-:W-:Y:S01]  /*0370*/  IMAD.MOV.U32 R12, RZ, RZ, RZ ;  /* 0x000000ffff0c7224 */ /* 0x000fe200078e00ff */
[----:B------:R-:W-:Y:S01]  /*0380*/  FSETP.EQ.OR P3, PT, |R18|, +INF , !P1 ;  /* 0x7f8000001200780b */ /* 0x000fe20004f62600 */
[----:B------:R-:W-:-:S02]  /*0390*/  UIADD3 UR4, UPT, UPT, UR5, 0x1f, URZ ;  /* 0x0000001f05047890 */ /* 0x000fc4000fffe0ff */
[----:B------:R-:W-:Y:S01]  /*03a0*/  UMOV UR6, UR5 ;  /* 0x0000000500067c82 */ /* 0x000fe20008000000 */
[----:B0-----:R-:W-:Y:S02]  /*03b0*/  I2FP.F32.S32 R17, R0 ;  /* 0x0000000000117245 */ /* 0x001fe40000201400 */
[----:B------:R-:W-:-:S03]  /*03c0*/  SHF.R.U32.HI R0, RZ, 0x17, R20 ;  /* 0x00000017ff007819 */ /* 0x000fc60000011614 */
[C---:B------:R-:W-:Y:S01]  /*03d0*/  FFMA R2, R17.reuse, -1.5707962512969970703, R20 ;  /* 0xbfc90fda11027823 */ /* 0x040fe20000000014 */
[----:B------:R-:W-:Y:S02]  /*03e0*/  LOP3.LUT R0, R0, 0xe0, RZ, 0xc0, !PT ;  /* 0x000000e000007812 */ /* 0x000fe400078ec0ff */
[----:B-1----:R-:W-:Y:S01]  /*03f0*/  I2FP.F32.S32 R5, R3 ;  /* 0x0000000300057245 */ /* 0x002fe20000201400 */
[C---:B------:R-:W-:Y:S02]  /*0400*/  FFMA R2, R17.reuse, -7.5497894158615963534e-08, R2 ;  /* 0xb3a2216811027823 */ /* 0x040fe40000000002 */
[----:B------:R-:W-:Y:S02]  /*0410*/  VIADD R0, R0, 0xffffff80 ;  /* 0xffffff8000007836 */ /* 0x000fe40000000000 */
[----:B------:R-:W-:Y:S01]  /*0420*/  FFMA R17, R17, -5.3903029534742383927e-15, R2 ;  /* 0xa7c234c511117823 */ /* 0x000fe20000000002 */
[C---:B------:R-:W-:Y:S01]  /*0430*/  LOP3.LUT R2, R6.reuse, 0xe0, RZ, 0xc0, !PT ;  /* 0x000000e006027812 */ /* 0x040fe200078ec0ff */
[C---:B------:R-:W-:Y:S01]  /*0440*/  FFMA R4, R5.reuse, -1.5707962512969970703, R18 ;  /* 0xbfc90fda05047823 */ /* 0x040fe20000000012 */
[----:B------:R-:W-:Y:S01]  /*0450*/  SHF.R.U32.HI R0, RZ, 0x5, R0 ;  /* 0x00000005ff007819 */ /* 0x000fe20000011600 */
[----:B------:R-:W-:Y:S01]  /*0460*/  @P0 FMUL R17, RZ, R20 ;  /* 0x00000014ff110220 */ /* 0x000fe20000400000 */
[----:B------:R-:W-:Y:S01]  /*0470*/  LOP3.LUT R6, R6, 0x1f, RZ, 0xc0, !PT ;  /* 0x0000001f06067812 */ /* 0x000fe200078ec0ff */
[----:B------:R-:W-:Y:S01]  /*0480*/  FFMA R4, R5, -7.5497894158615963534e-08, R4 ;  /* 0xb3a2216805047823 */ /* 0x000fe20000000004 */
[----:B------:R-:W-:-:S03]  /*0490*/  VIADD R2, R2, 0xffffff80 ;  /* 0xffffff8002027836 */ /* 0x000fc60000000000 */
[----:B------:R-:W-:Y:S01]  /*04a0*/  FFMA R16, R5, -5.3903029534742383927e-15, R4 ;  /* 0xa7c234c505107823 */ /* 0x000fe20000000004 */
[----:B------:R-:W-:Y:S01]  /*04b0*/  IMAD.SHL.U32 R5, R18, 0x100, RZ ;  /* 0x0000010012057824 */ /* 0x000fe200078e00ff */
[----:B------:R-:W-:Y:S01]  /*04c0*/  SHF.R.U32.HI R2, RZ, 0x5, R2 ;  /* 0x00000005ff027819 */ /* 0x000fe20000011602 */
[----:B------:R-:W-:Y:S01]  /*04d0*/  @P1 FMUL R16, RZ, R18 ;  /* 0x00000012ff101220 */ /* 0x000fe20000400000 */
[----:B------:R-:W-:Y:S01]  /*04e0*/  SEL R4, R3, RZ, !P1 ;  /* 0x000000ff03047207 */ /* 0x000fe20004800000 */
[--C-:B------:R-:W-:Y:S01]  /*04f0*/  IMAD R3, R0, -0x4, R1.reuse ;  /* 0xfffffffc00037824 */ /* 0x100fe200078e0201 */
[----:B------:R-:W-:Y:S01]  /*0500*/  LOP3.LUT R5, R5, 0x80000000, RZ, 0xfc, !PT ;  /* 0x8000000005057812 */ /* 0x000fe200078efcff */
[----:B------:R-:W-:-:S07]  /*0510*/  IMAD R2, R2, -0x4, R1 ;  /* 0xfffffffc02027824 */ /* 0x000fce00078e0201 */
[----:B------:R-:W-:Y:S05]  /*0520*/  CALL.REL.NOINC `($__internal_0_$__cuda_sm20_div_u16) ;  /* 0x0000002c00547944 */ /* 0x000fea0003c00000 */
[----:B------:R-:W-:Y:S01]  /*0530*/  MOV R11, 0x580 ;  /* 0x00000580000b7802 */ /* 0x000fe20000000f00 */
[----:B------:R-:W-:Y:S02]  /*0540*/  ULOP3.LUT UR6, UR10, 0xffff, URZ, 0xc0, !UPT ;  /* 0x0000ffff0a067892 */ /* 0x000fe4000f8ec0ff */
[----:B------:R-:W-:Y:S01]  /*0550*/  UMOV UR8, UR10 ;  /* 0x0000000a00087c82 */ /* 0x000fe20008000000 */
[----:B------:R-:W-:-:S09]  /*0560*/  UMOV UR4, 0x12 ;  /* 0x0000001200047882 */ /* 0x000fd20000000000 */
[----:B------:R-:W-:Y:S05]  /*0570*/  CALL.REL.NOINC `($__internal_0_$__cuda_sm20_div_u16) ;  /* 0x0000002c00407944 */ /* 0x000fea0003c00000 */
[----:B------:R-:W0:Y:S01]  /*0580*/  LDCU UR9, c[0x0][0x388] ;  /* 0x00007100ff0977ac */ /* 0x000e220008000800 */
[----:B------:R-:W-:Y:S01]  /*0590*/  BSSY B3, `(.L_x_0) ;  /* 0x0000268000037945 */ /* 0x000fe20003800000 */
[----:B------:R-:W-:Y:S01]  /*05a0*/  IMAD.MOV.U32 R0, RZ, RZ, RZ ;  /* 0x000000ffff007224 */ /* 0x000fe200078e00ff */
[----:B------:R-:W1:Y:S01]  /*05b0*/  LDCU.64 UR6, c[0x0][0x380] ;  /* 0x00007000ff0677ac */ /* 0x000e620008000a00 */
[----:B------:R-:W-:Y:S01]  /*05c0*/  UMOV UR4, 0x7fffffff ;  /* 0x7fffffff00047882 */ /* 0x000fe20000000000 */
[----:B0-----:R-:W-:Y:S02]  /*05d0*/  UISETP.NE.AND UP0, UPT, UR9, 0x1, UPT ;  /* 0x000000010900788c */ /* 0x001fe4000bf05270 */
[----:B------:R-:W-:Y:S02]  /*05e0*/  UISETP.NE.AND UP1, UPT, UR9, URZ, UPT ;  /* 0x000000ff0900728c */ /* 0x000fe4000bf25270 */
[----:B------:R-:W-:Y:S02]  /*05f0*/  USEL UR4, UR4, 0x7fff, !UP0 ;  /* 0x00007fff04047887 */ /* 0x000fe4000c000000 */
[----:B-1----:R-:W-:-:S02]  /*0600*/  UIMAD.WIDE.U32 UR6, UR9, 0x8, UR6 ;  /* 0x00000008090678a5 */ /* 0x002fc4000f8e0006 */
[----:B------:R-:W-:-:S12]  /*0610*/  USEL UR9, UR4, 0xffffffff, UP1 ;  /* 0xffffffff04097887 */ /* 0x000fd80008800000 */
.L_x_52:
[----:B0-23--:R-:W0:Y:S01]  /*0620*/  LDC R25, c[0x0][0x388] ;  /* 0x0000e200ff197b82 */ /* 0x00de220000000800 */
[----:B------:R-:W-:Y:S05]  /*0630*/  YIELD ;  /* 0x0000000000007946 */ /* 0x000fea0003800000 */
[----:B------:R-:W-:Y:S01]  /*0640*/  BSSY B2, `(.L_x_3) ;  /* 0x0000258000027945 */ /* 0x000fe20003800000 */
[----:B0-----:R-:W-:-:S13]  /*0650*/  ISETP.GE.AND P0, PT, R25, RZ, PT ;  /* 0x000000ff1900720c */ /* 0x001fda0003f06270 */
[----:B-1----:R-:W-:Y:S05]  /*0660*/  @!P0 BRA `(.L_x_4) ;  /* 0x0000002400548947 */ /* 0x002fea0003800000 */
[----:B------:R-:W-:Y:S01]  /*0670*/  VOTE.ANY R31, PT, PT ;  /* 0x00000000001f7806 */ /* 0x000fe200038e0100 */
[----:B------:R-:W-:Y:S01]  /*0680*/  IMAD.U32 R33, RZ, RZ, UR8 ;  /* 0x00000008ff217e24 */ /* 0x000fe2000f8e00ff */
[----:B------:R-:W-:Y:S01]  /*0690*/  ISETP.NE.AND P0, PT, R13, -0x1, PT ;  /* 0xffffffff0d00780c */ /* 0x000fe20003f05270 */
[----:B------:R-:W-:Y:S01]  /*06a0*/  BSSY B1, `(.L_x_5) ;  /* 0x0000165000017945 */ /* 0x000fe20003800000 */
[----:B------:R-:W0:Y:S01]  /*06b0*/  BREV R32, R31 ;  /* 0x0000001f00207301 */ /* 0x000e220000000000 */
[----:B------:R-:W-:Y:S01]  /*06c0*/  IMAD.MOV.U32 R28, RZ, RZ, R22 ;  /* 0x000000ffff1c7224 */ /* 0x000fe200078e0016 */
[----:B------:R-:W-:Y:S01]  /*06d0*/  LOP3.LUT R33, R33, 0xffff, RZ, 0xc0, !PT ;  /* 0x0000ffff21217812 */ /* 0x000fe200078ec0ff */
[----:B------:R-:W-:-:S05]  /*06e0*/  IMAD.MOV.U32 R23, RZ, RZ, R21 ;  /* 0x000000ffff177224 */ /* 0x000fca00078e0015 */
[----:B0-----:R-:W0:Y:S03]  /*06f0*/  FLO.U32.SH R32, R32 ;  /* 0x0000002000207300 */ /* 0x001e2600000e0400 */
[----:B------:R-:W-:Y:S05]  /*0700*/  @P0 BRA `(.L_x_6) ;  /* 0x0000001400780947 */ /* 0x000fea0003800000 */
[----:B0-----:R-:W-:Y:S01]  /*0710*/  ISETP.NE.AND P0, PT, R19, R32, PT ;  /* 0x000000201300720c */ /* 0x001fe20003f05270 */
[----:B------:R-:W-:Y:S01]  /*0720*/  BSSY.RECONVERGENT B0, `(.L_x_7) ;  /* 0x0000154000007945 */ /* 0x000fe20003800200 */
[----:B------:R-:W-:Y:S02]  /*0730*/  IMAD.MOV.U32 R0, RZ, RZ, RZ ;  /* 0x000000ffff007224 */ /* 0x000fe400078e00ff */
[----:B------:R-:W-:-:S09]  /*0740*/  IMAD.MOV.U32 R8, RZ, RZ, RZ ;  /* 0x000000ffff087224 */ /* 0x000fd200078e00ff */
[----:B------:R-:W-:Y:S05]  /*0750*/  @P0 BRA `(.L_x_8) ;  /* 0x0000001400400947 */ /* 0x000fea0003800000 */
[----:B------:R-:W0:Y:S02]  /*0760*/  LDC.64 R10, c[0x0][0x380] ;  /* 0x0000e000ff0a7b82 */ /* 0x000e240000000a00 */
[----:B0-----:R-:W2:Y:S01]  /*0770*/  LDG.E.64 R10, desc[UR12][R10.64+0x38] ;  /* 0x0000380c0a0a7981 */ /* 0x001ea2000c1e1b00 */
[----:B------:R-:W-:Y:S02]  /*0780*/  VOTEU.ANY UR4, UPT, PT ;  /* 0x0000000000047886 */ /* 0x000fe400038e0100 */
[----:B------:R-:W-:Y:S01]  /*0790*/  FLO.U32 R24, UR4 ;  /* 0x0000000400187d00 */ /* 0x000fe200080e0000 */
[----:B------:R-:W0:Y:S07]  /*07a0*/  S2R R9, SR_LANEID ;  /* 0x0000000000097919 */ /* 0x000e2e0000000000 */
[----:B------:R-:W1:Y:S02]  /*07b0*/  POPC R0, UR4 ;  /* 0x0000000400007d09 */ /* 0x000e640008000000 */
[----:B-1----:R-:W-:Y:S01]  /*07c0*/  IMAD R13, R0, 0x12, RZ ;  /* 0x00000012000d7824 */ /* 0x002fe200078e02ff */
[----:B0-----:R-:W-:-:S02]  /*07d0*/  ISETP.EQ.U32.AND P0, PT, R24, R9, PT ;  /* 0x000000091800720c */ /* 0x001fc40003f02070 */
[----:B--2---:R-:W-:-:S04]  /*07e0*/  LEA R8, P1, R25, R10, 0x2 ;  /* 0x0000000a19087211 */ /* 0x004fc800078210ff */
[----:B------:R-:W-:-:S07]  /*07f0*/  LEA.HI.X R9, R25, R11, RZ, 0x2, P1 ;  /* 0x0000000b19097211 */ /* 0x000fce00008f14ff */
[----:B------:R-:W2:Y:S01]  /*0800*/  @P0 ATOM.E.ADD.STRONG.GPU PT, R9, desc[UR12][R8.64], R13 ;  /* 0x8000000d0809098a */ /* 0x000ea200081ef10c */
[C---:B------:R-:W-:Y:S01]  /*0810*/  FMUL R10, R20.reuse, 0.63661974668502807617 ;  /* 0x3f22f983140a7820 */ /* 0x040fe20000400000 */
[----:B------:R-:W-:Y:S01]  /*0820*/  FSETP.GE.AND P0, PT, |R20|, 105615, PT ;  /* 0x47ce47801400780b */ /* 0x000fe20003f06200 */
[----:B------:R-:W-:Y:S01]  /*0830*/  BSSY.RECONVERGENT B4, `(.L_x_9) ;  /* 0x0000038000047945 */ /* 0x000fe20003800200 */
[----:B------:R-:W0:Y:S01]  /*0840*/  S2R R25, SR_LTMASK ;  /* 0x0000000000197919 */ /* 0x000e220000003900 */
[----:B------:R-:W-:Y:S02]  /*0850*/  IMAD.MOV.U32 R29, RZ, RZ, R17 ;  /* 0x000000ffff1d7224 */ /* 0x000fe400078e0011 */
[----:B------:R-:W1:Y:S02]  /*0860*/  F2I.NTZ R10, R10 ;  /* 0x0000000a000a7305 */ /* 0x000e640000203100 */
[----:B-1----:R-:W-:-:S05]  /*0870*/  SEL R27, R10, RZ, !P0 ;  /* 0x000000ff0a1b7207 */ /* 0x002fca0004000000 */
[----:B------:R-:W-:Y:S01]  /*0880*/  IMAD.MOV.U32 R26, RZ, RZ, R27 ;  /* 0x000000ffff1a7224 */ /* 0x000fe200078e001b */
[----:B0-----:R-:W-:-:S06]  /*0890*/  LOP3.LUT R25, R25, UR4, RZ, 0xc0, !PT ;  /* 0x0000000419197c12 */ /* 0x001fcc000f8ec0ff */
[----:B------:R-:W0:Y:S01]  /*08a0*/  POPC R25, R25 ;  /* 0x0000001900197309 */ /* 0x000e220000000000 */
[----:B--2---:R-:W0:Y:S02]  /*08b0*/  SHFL.IDX PT, R0, R9, R24, 0x1f ;  /* 0x00001f1809007589 */ /* 0x004e2400000e0000 */
[----:B0-----:R-:W-:Y:S01]  /*08c0*/  IMAD R0, R25, 0x12, R0 ;  /* 0x0000001219007824 */ /* 0x001fe200078e0200 */
[----:B------:R-:W-:Y:S06]  /*08d0*/  @P2 BRA `(.L_x_10) ;  /* 0x0000000000b42947 */ /* 0x000fec0003800000 */
[----:B------:R-:W0:Y:S01]  /*08e0*/  LDCU.64 UR14, c[0x4][URZ] ;  /* 0x01000000ff0e77ac */ /* 0x000e220008000a00 */
[----:B------:R-:W-:Y:S01]  /*08f0*/  BSSY.RECONVERGENT B5, `(.L_x_11) ;  /* 0x0000011000057945 */ /* 0x000fe20003800200 */
[----:B------:R-:W-:Y:S01]  /*0900*/  CS2R R24, SRZ ;  /* 0x0000000000187805 */ /* 0x000fe2000001ff00 */
[----:B------:R-:W-:Y:S02]  /*0910*/  IMAD.MOV.U32 R29, RZ, RZ, RZ ;  /* 0x000000ffff1d7224 */ /* 0x000fe400078e00ff */
[----:B------:R-:W-:Y:S02]  /*0920*/  IMAD.MOV.U32 R13, RZ, RZ, R1 ;  /* 0x000000ffff0d7224 */ /* 0x000fe400078e0001 */
[----:B0-----:R-:W-:Y:S02]  /*0930*/  IMAD.U32 R8, RZ, RZ, UR14 ;  /* 0x0000000eff087e24 */ /* 0x001fe4000f8e00ff */
[----:B------:R-:W-:-:S07]  /*0940*/  IMAD.U32 R9, RZ, RZ, UR15 ;  /* 0x0000000fff097e24 */ /* 0x000fce000f8e00ff */
.L_x_12:
[----:B------:R0:W2:Y:S01]  /*0950*/  LDG.E.CONSTANT R10, desc[UR12][R8.64] ;  /* 0x0000000c080a7981 */ /* 0x0000a2000c1e9900 */
[----:B------:R-:W-:-:S05]  /*0960*/  VIADD R25, R25, 0x1 ;  /* 0x0000000119197836 */ /* 0x000fca0000000000 */
[----:B------:R-:W-:Y:S02]  /*0970*/  ISETP.NE.AND P0, PT, R25, 0x6, PT ;  /* 0x000000061900780c */ /* 0x000fe40003f05270 */
[----:B0-----:R-:W-:-:S05]  /*0980*/  IADD3 R8, P4, PT, R8, 0x4, RZ ;  /* 0x0000000408087810 */ /* 0x001fca0007f9e0ff */
[----:B------:R-:W-:Y:S02]  /*0990*/  IMAD.X R9, RZ, RZ, R9, P4 ;  /* 0x000000ffff097224 */ /* 0x000fe400020e0609 */
[----:B--2---:R-:W-:-:S03]  /*09a0*/  IMAD.WIDE.U32 R10, R10, R7, RZ ;  /* 0x000000070a0a7225 */ /* 0x004fc600078e00ff */
[----:B------:R-:W-:-:S05]  /*09b0*/  IADD3 R10, P1, PT, R10, R24, RZ ;  /* 0x000000180a0a7210 */ /* 0x000fca0007f3e0ff */
[----:B------:R0:W-:Y:S01]  /*09c0*/  STL [R13], R10 ;  /* 0x0000000a0d007387 */ /* 0x0001e20000100800 */
[----:B------:R-:W-:Y:S02]  /*09d0*/  IMAD.X R24, R11, 0x1, R29, P1 ;  /* 0x000000010b187824 */ /* 0x000fe400008e061d */
[----:B0-----:R-:W-:Y:S01]  /*09e0*/  VIADD R13, R13, 0x4 ;  /* 0x000000040d0d7836 */ /* 0x001fe20000000000 */
[----:B------:R-:W-:Y:S06]  /*09f0*/  @P0 BRA `(.L_x_12) ;  /* 0xfffffffc00d40947 */ /* 0x000fec000383ffff */
[----:B------:R-:W-:Y:S05]  /*0a00*/  BSYNC.RECONVERGENT B5 ;  /* 0x0000000000057941 */ /* 0x000fea0003800200 */
.L_x_11:
[----:B------:R-:W-:Y:S01]  /*0a10*/  SHF.R.U32.HI R8, RZ, 0x17, R20 ;  /* 0x00000017ff087819 */ /* 0x000fe20000011614 */
[----:B------:R0:W-:Y:S03]  /*0a20*/  STL [R1+0x18], R24 ;  /* 0x0000181801007387 */ /* 0x0001e60000100800 */
[----:B------:R-:W-:Y:S01]  /*0a30*/  LOP3.LUT R10, R8, 0x1f, RZ, 0xc0, !PT ;  /* 0x0000001f080a7812 */ /* 0x000fe200078ec0ff */
[----:B------:R-:W2:Y:S03]  /*0a40*/  LDL R13, [R3+0x18] ;  /* 0x00001800030d7983 */ /* 0x000ea60000100800 */
[----:B------:R-:W-:Y:S01]  /*0a50*/  ISETP.NE.AND P0, PT, R10, RZ, PT ;  /* 0x000000ff0a00720c */ /* 0x000fe20003f05270 */
[----:B------:R-:W2:-:S12]  /*0a60*/  LDL R8, [R3+0x14] ;  /* 0x0000140003087983 */ /* 0x000e980000100800 */
[----:B------:R-:W3:Y:S01]  /*0a70*/  @P0 LDL R9, [R3+0x10] ;  /* 0x0000100003090983 */ /* 0x000ee20000100800 */
[----:B------:R-:W-:Y:S01]  /*0a80*/  UMOV UR14, 0x54442d19 ;  /* 0x54442d19000e7882 */ /* 0x000fe20000000000 */
[----:B------:R-:W-:Y:S01]  /*0a90*/  UMOV UR15, 0x3bf921fb ;  /* 0x3bf921fb000f7882 */ /* 0x000fe20000000000 */
[-C--:B--2---:R-:W-:Y:S02]  /*0aa0*/  @P0 SHF.L.W.U32.HI R13, R8, R10.reuse, R13 ;  /* 0x0000000a080d0219 */ /* 0x084fe40000010e0d */
[----:B---3--:R-:W-:-:S04]  /*0ab0*/  @P0 SHF.L.W.U32.HI R8, R9, R10, R8 ;  /* 0x0000000a09080219 */ /* 0x008fc80000010e08 */
[C---:B------:R-:W-:Y:S01]  /*0ac0*/  SHF.L.W.U32.HI R25, R8.reuse, 0x2, R13 ;  /* 0x0000000208197819 */ /* 0x040fe20000010e0d */
[----:B------:R-:W-:-:S03]  /*0ad0*/  IMAD.SHL.U32 R8, R8, 0x4, RZ ;  /* 0x0000000408087824 */ /* 0x000fc600078e00ff */
[----:B------:R-:W-:-:S04]  /*0ae0*/  SHF.R.S32.HI R9, RZ, 0x1f, R25 ;  /* 0x0000001fff097819 */ /* 0x000fc80000011419 */
[C---:B------:R-:W-:Y:S02]  /*0af0*/  LOP3.LUT R8, R9.reuse, R8, RZ, 0x3c, !PT ;  /* 0x0000000809087212 */ /* 0x040fe400078e3cff */
[----:B------:R-:W-:-:S06]  /*0b00*/  LOP3.LUT R9, R9, R25, RZ, 0x3c, !PT ;  /* 0x0000001909097212 */ /* 0x000fcc00078e3cff */
[----:B------:R-:W1:Y:S01]  /*0b10*/  I2F.F64.S64 R8, R8 ;  /* 0x0000000800087312 */ /* 0x000e620000301c00 */
[----:B------:R-:W-:Y:S01]  /*0b20*/  ISETP.GE.AND P0, PT, R20, RZ, PT ;  /* 0x000000ff1400720c */ /* 0x000fe20003f06270 */
[----:B-1----:R-:W-:Y:S01]  /*0b30*/  DMUL R10, R8, UR14 ;  /* 0x0000000e080a7c28 */ /* 0x002fe20008000000 */
[----:B------:R-:W-:Y:S02]  /*0b40*/  SHF.R.U32.HI R26, RZ, 0x1e, R13 ;  /* 0x0000001eff1a7819 */ /* 0x000fe4000001160d */
[----:B0-----:R-:W-:-:S07]  /*0b50*/  LOP3.LUT R24, R25, R20, RZ, 0x3c, !PT ;  /* 0x0000001419187212 */ /* 0x001fce00078e3cff */
[----:B------:R-:W0:Y:S01]  /*0b60*/  F2F.F32.F64 R10, R10 ;  /* 0x0000000a000a7310 */ /* 0x000e220000301000 */
[----:B------:R-:W-:Y:S02]  /*0b70*/  LEA.HI R26, R25, R26, RZ, 0x1 ;  /* 0x0000001a191a7211 */ /* 0x000fe400078f08ff */
[----:B------:R-:W-:-:S03]  /*0b80*/  ISETP.GE.AND P1, PT, R24, RZ, PT ;  /* 0x000000ff1800720c */ /* 0x000fc60003f26270 */
[----:B------:R-:W-:Y:S01]  /*0b90*/  @!P0 IMAD.MOV R26, RZ, RZ, -R26 ;  /* 0x000000ffff1a8224 */ /* 0x000fe200078e0a1a */
[----:B0-----:R-:W-:-:S09]  /*0ba0*/  FSEL R29, -R10, R10, !P1 ;  /* 0x0000000a0a1d7208 */ /* 0x001fd20004800100 */
.L_x_10:
[----:B------:R-:W-:Y:S05]  /*0bb0*/  BSYNC.RECONVERGENT B4 ;  /* 0x0000000000047941 */ /* 0x000fea0003800200 */
.L_x_9:
[----:B------:R-:W-:Y:S02]  /*0bc0*/  IMAD.MOV.U32 R13, RZ, RZ, 0x37cbac00 ;  /* 0x37cbac00ff0d7424 */ /* 0x000fe400078e00ff */
[----:B------:R-:W-:Y:S01]  /*0bd0*/  FMUL R8, R29, R29 ;  /* 0x0000001d1d087220 */ /* 0x000fe20000400000 */
[C---:B------:R-:W-:Y:S01]  /*0be0*/  LOP3.LUT R10, R26.reuse, 0x1, RZ, 0xc0, !PT ;  /* 0x000000011a0a7812 */ /* 0x040fe200078ec0ff */
[----:B------:R-:W-:Y:S01]  /*0bf0*/  IMAD.MOV.U32 R24, RZ, RZ, 0x3d2aaabb ;  /* 0x3d2aaabbff187424 */ /* 0x000fe200078e00ff */
[----:B------:R-:W-:Y:S01]  /*0c00*/  LOP3.LUT P1, RZ, R26, 0x2, RZ, 0xc0, !PT ;  /* 0x000000021aff7812 */ /* 0x000fe2000782c0ff */
[----:B------:R-:W-:Y:S01]  /*0c10*/  FFMA R9, R8, R13, -0.0013887860113754868507 ;  /* 0xbab607ed08097423 */ /* 0x000fe2000000000d */
[----:B------:R-:W-:Y:S01]  /*0c20*/  ISETP.NE.U32.AND P0, PT, R10, 0x1, PT ;  /* 0x000000010a00780c */ /* 0x000fe20003f05070 */
[----:B------:R-:W-:Y:S01]  /*0c30*/  IMAD.MOV.U32 R25, RZ, RZ, 0x3effffff ;  /* 0x3effffffff197424 */ /* 0x000fe200078e00ff */
[----:B------:R-:W-:Y:S02]  /*0c40*/  BSSY.RECONVERGENT B4, `(.L_x_13) ;  /* 0x0000036000047945 */ /* 0x000fe40003800200 */
[----:B------:R-:W-:-:S02]  /*0c50*/  FSEL R9, R9, -0.00019574658654164522886, !P0 ;  /* 0xb94d415309097808 */ /* 0x000fc40004000000 */
[----:B------:R-:W-:Y:S02]  /*0c60*/  FSEL R11, R24, 0.0083327032625675201416, !P0 ;  /* 0x3c0885e4180b7808 */ /* 0x000fe40004000000 */
[----:B------:R-:W-:Y:S01]  /*0c70*/  FSEL R26, R29, 1, P0 ;  /* 0x3f8000001d1a7808 */ /* 0x000fe20000000000 */
[----:B------:R-:W-:Y:S01]  /*0c80*/  IMAD.MOV.U32 R29, RZ, RZ, R17 ;  /* 0x000000ffff1d7224 */ /* 0x000fe200078e0011 */
[----:B------:R-:W-:Y:S01]  /*0c90*/  FSEL R10, -R25, -0.16666662693023681641, !P0 ;  /* 0xbe2aaaa8190a7808 */ /* 0x000fe20004000100 */
[C---:B------:R-:W-:Y:S02]  /*0ca0*/  FFMA R11, R8.reuse, R9, R11 ;  /* 0x00000009080b7223 */ /* 0x040fe4000000000b */
[C---:B------:R-:W-:Y:S02]  /*0cb0*/  FFMA R9, R8.reuse, R26, RZ ;  /* 0x0000001a08097223 */ /* 0x040fe400000000ff */
[----:B------:R-:W-:-:S04]  /*0cc0*/  FFMA R10, R8, R11, R10 ;  /* 0x0000000b080a7223 */ /* 0x000fc8000000000a */
[----:B------:R-:W-:-:S04]  /*0cd0*/  FFMA R26, R9, R10, R26 ;  /* 0x0000000a091a7223 */ /* 0x000fc8000000001a */
[----:B------:R-:W-:Y:S01]  /*0ce0*/  @P1 FADD R26, RZ, -R26 ;  /* 0x8000001aff1a1221 */ /* 0x000fe20000000000 */
[----:B------:R-:W-:Y:S06]  /*0cf0*/  @P2 BRA `(.L_x_14) ;  /* 0x0000000000a82947 */ /* 0x000fec0003800000 */
[----:B------:R-:W-:Y:S01]  /*0d00*/  BSSY.RECONVERGENT B5, `(.L_x_15) ;  /* 0x000000f000057945 */ /* 0x000fe20003800200 */
[----:B------:R-:W-:Y:S02]  /*0d10*/  IMAD.MOV.U32 R30, RZ, RZ, RZ ;  /* 0x000000ffff1e7224 */ /* 0x000fe400078e00ff */
[----:B------:R-:W-:Y:S02]  /*0d20*/  IMAD.MOV.U32 R27, RZ, RZ, RZ ;  /* 0x000000ffff1b7224 */ /* 0x000fe400078e00ff */
[----:B------:R-:W-:-:S07]  /*0d30*/  IMAD.MOV.U32 R29, RZ, RZ, RZ ;  /* 0x000000ffff1d7224 */ /* 0x000fce00078e00ff */
.L_x_16:
[----:B------:R-:W0:Y:S02]  /*0d40*/  LDC.64 R8, c[0x4][RZ] ;  /* 0x01000000ff087b82 */ /* 0x000e240000000a00 */
[----:B0-----:R-:W-:-:S05]  /*0d50*/  IMAD.WIDE.U32 R10, R29, 0x4, R8 ;  /* 0x000000041d0a7825 */ /* 0x001fca00078e0008 */
[----:B------:R-:W2:Y:S02]  /*0d60*/  LDG.E.CONSTANT R8, desc[UR12][R10.64] ;  /* 0x0000000c0a087981 */ /* 0x000ea4000c1e9900 */
[----:B--2---:R-:W-:-:S03]  /*0d70*/  IMAD.WIDE.U32 R8, R8, R7, RZ ;  /* 0x0000000708087225 */ /* 0x004fc600078e00ff */
[----:B------:R-:W-:Y:S02]  /*0d80*/  IADD3 R35, P1, PT, R8, R30, RZ ;  /* 0x0000001e08237210 */ /* 0x000fe40007f3e0ff */
[C---:B------:R-:W-:Y:S01]  /*0d90*/  LEA R8, R29.reuse, UR16, 0x2 ;  /* 0x000000101d087c11 */ /* 0x040fe2000f8e10ff */
[----:B------:R-:W-:Y:S02]  /*0da0*/  VIADD R29, R29, 0x1 ;  /* 0x000000011d1d7836 */ /* 0x000fe40000000000 */
[----:B------:R-:W-:Y:S02]  /*0db0*/  IMAD.X R30, R9, 0x1, R27, P1 ;  /* 0x00000001091e7824 */ /* 0x000fe400008e061b */
[----:B------:R0:W-:Y:S01]  /*0dc0*/  STL [R8], R35 ;  /* 0x0000002308007387 */ /* 0x0001e20000100800 */
[----:B------:R-:W-:-:S13]  /*0dd0*/  ISETP.NE.AND P0, PT, R29, 0x6, PT ;  /* 0x000000061d00780c */ /* 0x000fda0003f05270 */
[----:B0-----:R-:W-:Y:S05]  /*0de0*/  @P0 BRA `(.L_x_16) ;  /* 0xfffffffc00d40947 */ /* 0x001fea000383ffff */
[----:B------:R-:W-:Y:S05]  /*0df0*/  BSYNC.RECONVERGENT B5 ;  /* 0x0000000000057941 */ /* 0x000fea0003800200 */
.L_x_15:
        /* <DEDUP_REMOVED lines=9> */
[----:B------:R-:W-:Y:S02]  /*0e90*/  ISETP.GE.AND P1, PT, R20, RZ, PT ;  /* 0x000000ff1400720c */ /* 0x000fe40003f26270 */
[-C--:B--2---:R-:W-:Y:S02]  /*0ea0*/  @P0 SHF.L.W.U32.HI R27, R8, R10.reuse, R27 ;  /* 0x0000000a081b0219 */ /* 0x084fe40000010e1b */
[----:B---3--:R-:W-:-:S04]  /*0eb0*/  @P0 SHF.L.W.U32.HI R8, R9, R10, R8 ;  /* 0x0000000a09080219 */ /* 0x008fc80000010e08 */
[C---:B------:R-:W-:Y:S01]  /*0ec0*/  SHF.L.W.U32.HI R29, R8.reuse, 0x2, R27 ;  /* 0x00000002081d7819 */ /* 0x040fe20000010e1b */
[----:B------:R-:W-:-:S03]  /*0ed0*/  IMAD.SHL.U32 R8, R8, 0x4, RZ ;  /* 0x0000000408087824 */ /* 0x000fc600078e00ff */
[----:B------:R-:W-:-:S04]  /*0ee0*/  SHF.R.S32.HI R9, RZ, 0x1f, R29 ;  /* 0x0000001fff097819 */ /* 0x000fc8000001141d */
[C---:B------:R-:W-:Y:S02]  /*0ef0*/  LOP3.LUT R8, R9.reuse, R8, RZ, 0x3c, !PT ;  /* 0x0000000809087212 */ /* 0x040fe400078e3cff */
[----:B------:R-:W-:-:S06]  /*0f00*/  LOP3.LUT R9, R9, R29, RZ, 0x3c, !PT ;  /* 0x0000001d09097212 */ /* 0x000fcc00078e3cff */
[----:B------:R-:W1:Y:S02]  /*0f10*/  I2F.F64.S64 R8, R8 ;  /* 0x0000000800087312 */ /* 0x000e640000301c00 */
[----:B-1----:R-:W-:Y:S01]  /*0f20*/  DMUL R10, R8, UR14 ;  /* 0x0000000e080a7c28 */ /* 0x002fe20008000000 */
[----:B0-----:R-:W-:Y:S02]  /*0f30*/  SHF.R.U32.HI R30, RZ, 0x1e, R27 ;  /* 0x0000001eff1e7819 */ /* 0x001fe4000001161b */
[----:B------:R-:W-:-:S07]  /*0f40*/  LOP3.LUT R34, R29, R20, RZ, 0x3c, !PT ;  /* 0x000000141d227212 */ /* 0x000fce00078e3cff */
[----:B------:R-:W0:Y:S01]  /*0f50*/  F2F.F32.F64 R10, R10 ;  /* 0x0000000a000a7310 */ /* 0x000e220000301000 */
[----:B------:R-:W-:Y:S02]  /*0f60*/  LEA.HI R27, R29, R30, RZ, 0x1 ;  /* 0x0000001e1d1b7211 */ /* 0x000fe400078f08ff */
[----:B------:R-:W-:-:S03]  /*0f70*/  ISETP.GE.AND P0, PT, R34, RZ, PT ;  /* 0x000000ff2200720c */ /* 0x000fc60003f06270 */
[----:B------:R-:W-:Y:S01]  /*0f80*/  @!P1 IMAD.MOV R27, RZ, RZ, -R27 ;  /* 0x000000ffff1b9224 */ /* 0x000fe200078e0a1b */
[----:B0-----:R-:W-:-:S09]  /*0f90*/  FSEL R29, -R10, R10, !P0 ;  /* 0x0000000a0a1d7208 */ /* 0x001fd20004000100 */
.L_x_14:
[----:B------:R-:W-:Y:S05]  /*0fa0*/  BSYNC.RECONVERGENT B4 ;  /* 0x0000000000047941 */ /* 0x000fea0003800200 */
.L_x_13:
[----:B------:R-:W-:Y:S01]  /*0fb0*/  FMUL R8, R29, R29 ;  /* 0x0000001d1d087220 */ /* 0x000fe20000400000 */
[C---:B------:R-:W-:Y:S01]  /*0fc0*/  LOP3.LUT R10, R27.reuse, 0x1, RZ, 0xc0, !PT ;  /* 0x000000011b0a7812 */ /* 0x040fe200078ec0ff */
[----:B------:R-:W-:Y:S01]  /*0fd0*/  VIADD R27, R27, 0x1 ;  /* 0x000000011b1b7836 */ /* 0x000fe20000000000 */
[----:B------:R-:W-:Y:S01]  /*0fe0*/  BSSY.RECONVERGENT B4, `(.L_x_17) ;  /* 0x0000038000047945 */ /* 0x000fe20003800200 */
[----:B------:R-:W-:Y:S01]  /*0ff0*/  FFMA R9, R8, R13, -0.0013887860113754868507 ;  /* 0xbab607ed08097423 */ /* 0x000fe2000000000d */
[----:B------:R-:W-:Y:S01]  /*1000*/  ISETP.NE.U32.AND P0, PT, R10, 0x1, PT ;  /* 0x000000010a00780c */ /* 0x000fe20003f05070 */
[----:B------:R-:W-:Y:S01]  /*1010*/  IMAD.MOV.U32 R35, RZ, RZ, R4 ;  /* 0x000000ffff237224 */ /* 0x000fe200078e0004 */
[----:B------:R-:W-:Y:S02]  /*1020*/  LOP3.LUT P1, RZ, R27, 0x2, RZ, 0xc0, !PT ;  /* 0x000000021bff7812 */ /* 0x000fe4000782c0ff */
[----:B------:R-:W-:Y:S02]  /*1030*/  FSEL R9, R9, -0.00019574658654164522886, P0 ;  /* 0xb94d415309097808 */ /* 0x000fe40000000000 */
[----:B------:R-:W-:-:S02]  /*1040*/  FSEL R11, R24, 0.0083327032625675201416, P0 ;  /* 0x3c0885e4180b7808 */ /* 0x000fc40000000000 */
[----:B------:R-:W-:Y:S01]  /*1050*/  FSEL R27, R29, 1, !P0 ;  /* 0x3f8000001d1b7808 */ /* 0x000fe20004000000 */
[----:B------:R-:W-:Y:S01]  /*1060*/  IMAD.MOV.U32 R29, RZ, RZ, R16 ;  /* 0x000000ffff1d7224 */ /* 0x000fe200078e0010 */
[----:B------:R-:W-:Y:S01]  /*1070*/  FSEL R30, -R25, -0.16666662693023681641, P0 ;  /* 0xbe2aaaa8191e7808 */ /* 0x000fe20000000100 */
        /* <DEDUP_REMOVED lines=10> */
.L_x_20:
        /* <DEDUP_REMOVED lines=12> */
.L_x_19:
[----:B------:R-:W-:Y:S01]  /*11e0*/  ISETP.NE.AND P0, PT, R6, RZ, PT ;  /* 0x000000ff0600720c */ /* 0x000fe20003f05270 */
[----:B------:R0:W-:Y:S04]  /*11f0*/  STL [R1+0x18], R30 ;  /* 0x0000181e01007387 */ /* 0x0001e80000100800 */
[----:B------:R-:W2:Y:S04]  /*1200*/  LDL R29, [R2+0x18] ;  /* 0x00001800021d7983 */ /* 0x000ea80000100800 */
[----:B------:R-:W2:Y:S04]  /*1210*/  LDL R8, [R2+0x14] ;  /* 0x0000140002087983 */ /* 0x000ea80000100800 */
[----:B------:R-:W3:Y:S01]  /*1220*/  @P0 LDL R9, [R2+0x10] ;  /* 0x0000100002090983 */ /* 0x000ee20000100800 */
[----:B------:R-:W-:Y:S01]  /*1230*/  UMOV UR14, 0x54442d19 ;  /* 0x54442d19000e7882 */ /* 0x000fe20000000000 */
[----:B------:R-:W-:Y:S01]  /*1240*/  UMOV UR15, 0x3bf921fb ;  /* 0x3bf921fb000f7882 */ /* 0x000fe20000000000 */
[----:B--2---:R-:W-:-:S02]  /*1250*/  @P0 SHF.L.W.U32.HI R29, R8, R6, R29 ;  /* 0x00000006081d0219 */ /* 0x004fc40000010e1d */
[----:B---3--:R-:W-:Y:S02]  /*1260*/  @P0 SHF.L.W.U32.HI R8, R9, R6, R8 ;  /* 0x0000000609080219 */ /* 0x008fe40000010e08 */
[----:B------:R-:W-:Y:S02]  /*1270*/  ISETP.GE.AND P0, PT, R18, RZ, PT ;  /* 0x000000ff1200720c */ /* 0x000fe40003f06270 */
[C-C-:B------:R-:W-:Y:S01]  /*1280*/  SHF.L.W.U32.HI R35, R8.reuse, 0x2, R29.reuse ;  /* 0x0000000208237819 */ /* 0x140fe20000010e1d */
[----:B------:R-:W-:Y:S01]  /*1290*/  IMAD.SHL.U32 R8, R8, 0x4, RZ ;  /* 0x0000000408087824 */ /* 0x000fe200078e00ff */
[----:B0-----:R-:W-:Y:S02]  /*12a0*/  SHF.R.U32.HI R30, RZ, 0x1e, R29 ;  /* 0x0000001eff1e7819 */ /* 0x001fe4000001161d */
[----:B------:R-:W-:Y:S02]  /*12b0*/  SHF.R.S32.HI R9, RZ, 0x1f, R35 ;  /* 0x0000001fff097819 */ /* 0x000fe40000011423 */
[----:B------:R-:W-:-:S02]  /*12c0*/  LOP3.LUT R34, R35, R18, RZ, 0x3c, !PT ;  /* 0x0000001223227212 */ /* 0x000fc400078e3cff */
[C---:B------:R-:W-:Y:S02]  /*12d0*/  LOP3.LUT R8, R9.reuse, R8, RZ, 0x3c, !PT ;  /* 0x0000000809087212 */ /* 0x040fe400078e3cff */
[----:B------:R-:W-:Y:S02]  /*12e0*/  LOP3.LUT R9, R9, R35, RZ, 0x3c, !PT ;  /* 0x0000002309097212 */ /* 0x000fe400078e3cff */
[----:B------:R-:W-:Y:S02]  /*12f0*/  LEA.HI R35, R35, R30, RZ, 0x1 ;  /* 0x0000001e23237211 */ /* 0x000fe400078f08ff */
[----:B------:R-:W-:Y:S02]  /*1300*/  ISETP.GE.AND P1, PT, R34, RZ, PT ;  /* 0x000000ff2200720c */ /* 0x000fe40003f26270 */
[----:B------:R-:W0:Y:S01]  /*1310*/  I2F.F64.S64 R8, R8 ;  /* 0x0000000800087312 */ /* 0x000e220000301c00 */
[----:B------:R-:W-:Y:S01]  /*1320*/  @!P0 IMAD.MOV R35, RZ, RZ, -R35 ;  /* 0x000000ffff238224 */ /* 0x000fe200078e0a23 */
[----:B0-----:R-:W-:-:S10]  /*1330*/  DMUL R10, R8, UR14 ;  /* 0x0000000e080a7c28 */ /* 0x001fd40008000000 */
[----:B------:R-:W0:Y:S02]  /*1340*/  F2F.F32.F64 R10, R10 ;  /* 0x0000000a000a7310 */ /* 0x000e240000301000 */
[----:B0-----:R-:W-:-:S07]  /*1350*/  FSEL R29, -R10, R10, !P1 ;  /* 0x0000000a0a1d7208 */ /* 0x001fce0004800100 */
.L_x_18:
[----:B------:R-:W-:Y:S05]  /*1360*/  BSYNC.RECONVERGENT B4 ;  /* 0x0000000000047941 */ /* 0x000fea0003800200 */
.L_x_17:
[----:B------:R-:W-:Y:S01]  /*1370*/  FMUL R8, R29, R29 ;  /* 0x0000001d1d087220 */ /* 0x000fe20000400000 */
[C---:B------:R-:W-:Y:S01]  /*1380*/  LOP3.LUT R10, R35.reuse, 0x1, RZ, 0xc0, !PT ;  /* 0x00000001230a7812 */ /* 0x040fe200078ec0ff */
[----:B------:R-:W-:Y:S01]  /*1390*/  BSSY.RECONVERGENT B4, `(.L_x_21) ;  /* 0x0000038000047945 */ /* 0x000fe20003800200 */
[----:B------:R-:W-:Y:S01]  /*13a0*/  LOP3.LUT P1, RZ, R35, 0x2, RZ, 0xc0, !PT ;  /* 0x0000000223ff7812 */ /* 0x000fe2000782c0ff */
[----:B------:R-:W-:Y:S01]  /*13b0*/  FFMA R9, R8, R13, -0.0013887860113754868507 ;  /* 0xbab607ed08097423 */ /* 0x000fe2000000000d */
[----:B------:R-:W-:Y:S01]  /*13c0*/  ISETP.NE.U32.AND P0, PT, R10, 0x1, PT ;  /* 0x000000010a00780c */ /* 0x000fe20003f05070 */
[----:B------:R-:W-:Y:S02]  /*13d0*/  IMAD.MOV.U32 R37, RZ, RZ, R4 ;  /* 0x000000ffff257224 */ /* 0x000fe400078e0004 */
[----:B------:R-:W-:Y:S01]  /*13e0*/  IMAD.MOV.U32 R30, RZ, RZ, R16 ;  /* 0x000000ffff1e7224 */ /* 0x000fe200078e0010 */
[----:B------:R-:W-:Y:S02]  /*13f0*/  FSEL R9, R9, -0.00019574658654164522886, !P0 ;  /* 0xb94d415309097808 */ /* 0x000fe40004000000 */
[----:B------:R-:W-:-:S02]  /*1400*/  FSEL R11, R24, 0.0083327032625675201416, !P0 ;  /* 0x3c0885e4180b7808 */ /* 0x000fc40004000000 */
[----:B------:R-:W-:Y:S02]  /*1410*/  FSEL R10, -R25, -0.16666662693023681641, !P0 ;  /* 0xbe2aaaa8190a7808 */ /* 0x000fe40004000100 */
[----:B------:R-:W-:Y:S01]  /*1420*/  FSEL R29, R29, 1, P0 ;  /* 0x3f8000001d1d7808 */ /* 0x000fe20000000000 */
[----:B------:R-:W-:-:S04]  /*1430*/  FFMA R9, R8, R9, R11 ;  /* 0x0000000908097223 */ /* 0x000fc8000000000b */
[C---:B------:R-:W-:Y:S01]  /*1440*/  FFMA R9, R8.reuse, R9, R10 ;  /* 0x0000000908097223 */ /* 0x040fe2000000000a */
[----:B------:R-:W-:-:S04]  /*1450*/  FFMA R8, R8, R29, RZ ;  /* 0x0000001d08087223 */ /* 0x000fc800000000ff */
[----:B------:R-:W-:-:S04]  /*1460*/  FFMA R29, R8, R9, R29 ;  /* 0x00000009081d7223 */ /* 0x000fc8000000001d */
[----:B------:R-:W-:Y:S01]  /*1470*/  @P1 FADD R29, RZ, -R29 ;  /* 0x8000001dff1d1221 */ /* 0x000fe20000000000 */
[----:B------:R-:W-:Y:S06]  /*1480*/  @P3 BRA `(.L_x_22) ;  /* 0x0000000000a03947 */ /* 0x000fec0003800000 */
[----:B------:R-:W-:Y:S01]  /*1490*/  BSSY.RECONVERGENT B5, `(.L_x_23) ;  /* 0x000000f000057945 */ /* 0x000fe20003800200 */
[----:B------:R-:W-:Y:S02]  /*14a0*/  IMAD.MOV.U32 R30, RZ, RZ, RZ ;  /* 0x000000ffff1e7224 */ /* 0x000fe400078e00ff */
[----:B------:R-:W-:Y:S02]  /*14b0*/  IMAD.MOV.U32 R35, RZ, RZ, RZ ;  /* 0x000000ffff237224 */ /* 0x000fe400078e00ff */
[----:B------:R-:W-:-:S07]  /*14c0*/  IMAD.MOV.U32 R37, RZ, RZ, RZ ;  /* 0x000000ffff257224 */ /* 0x000fce00078e00ff */
.L_x_24:
        /* <DEDUP_REMOVED lines=12> */
.L_x_23:
[----:B------:R-:W-:Y:S01]  /*1590*/  ISETP.NE.AND P0, PT, R6, RZ, PT ;  /* 0x000000ff0600720c */ /* 0x000fe20003f05270 */
[----:B------:R0:W-:Y:S04]  /*15a0*/  STL [R1+0x18], R30 ;  /* 0x0000181e01007387 */ /* 0x0001e80000100800 */
[----:B------:R-:W2:Y:S04]  /*15b0*/  LDL R35, [R2+0x18] ;  /* 0x0000180002237983 */ /* 0x000ea80000100800 */
[----:B------:R-:W2:Y:S04]  /*15c0*/  LDL R8, [R2+0x14] ;  /* 0x0000140002087983 */ /* 0x000ea80000100800 */
[----:B------:R-:W3:Y:S01]  /*15d0*/  @P0 LDL R9, [R2+0x10] ;  /* 0x0000100002090983 */ /* 0x000ee20000100800 */
[----:B------:R-:W-:Y:S01]  /*15e0*/  UMOV UR14, 0x54442d19 ;  /* 0x54442d19000e7882 */ /* 0x000fe20000000000 */
[----:B------:R-:W-:Y:S01]  /*15f0*/  UMOV UR15, 0x3bf921fb ;  /* 0x3bf921fb000f7882 */ /* 0x000fe20000000000 */
[----:B------:R-:W-:-:S02]  /*1600*/  ISETP.GE.AND P1, PT, R18, RZ, PT ;  /* 0x000000ff1200720c */ /* 0x000fc40003f26270 */
[-C--:B--2---:R-:W-:Y:S02]  /*1610*/  @P0 SHF.L.W.U32.HI R35, R8, R6.reuse, R35 ;  /* 0x0000000608230219 */ /* 0x084fe40000010e23 */
[----:B---3--:R-:W-:Y:S02]  /*1620*/  @P0 SHF.L.W.U32.HI R8, R9, R6, R8 ;  /* 0x0000000609080219 */ /* 0x008fe40000010e08 */
[--C-:B0-----:R-:W-:Y:S02]  /*1630*/  SHF.R.U32.HI R30, RZ, 0x1e, R35.reuse ;  /* 0x0000001eff1e7819 */ /* 0x101fe40000011623 */
[C---:B------:R-:W-:Y:S01]  /*1640*/  SHF.L.W.U32.HI R37, R8.reuse, 0x2, R35 ;  /* 0x0000000208257819 */ /* 0x040fe20000010e23 */
[----:B------:R-:W-:-:S03]  /*1650*/  IMAD.SHL.U32 R8, R8, 0x4, RZ ;  /* 0x0000000408087824 */ /* 0x000fc600078e00ff */
[----:B------:R-:W-:Y:S02]  /*1660*/  SHF.R.S32.HI R9, RZ, 0x1f, R37 ;  /* 0x0000001fff097819 */ /* 0x000fe40000011425 */
[----:B------:R-:W-:Y:S02]  /*1670*/  LOP3.LUT R34, R37, R18, RZ, 0x3c, !PT ;  /* 0x0000001225227212 */ /* 0x000fe400078e3cff */
[C---:B------:R-:W-:Y:S02]  /*1680*/  LOP3.LUT R8, R9.reuse, R8, RZ, 0x3c, !PT ;  /* 0x0000000809087212 */ /* 0x040fe400078e3cff */
[----:B------:R-:W-:Y:S02]  /*1690*/  LOP3.LUT R9, R9, R37, RZ, 0x3c, !PT ;  /* 0x0000002509097212 */ /* 0x000fe400078e3cff */
[----:B------:R-:W-:Y:S02]  /*16a0*/  LEA.HI R37, R37, R30, RZ, 0x1 ;  /* 0x0000001e25257211 */ /* 0x000fe400078f08ff */
[----:B------:R-:W-:-:S02]  /*16b0*/  ISETP.GE.AND P0, PT, R34, RZ, PT ;  /* 0x000000ff2200720c */ /* 0x000fc40003f06270 */
[----:B------:R-:W0:Y:S01]  /*16c0*/  I2F.F64.S64 R8, R8 ;  /* 0x0000000800087312 */ /* 0x000e220000301c00 */
[----:B------:R-:W-:Y:S01]  /*16d0*/  @!P1 IMAD.MOV R37, RZ, RZ, -R37 ;  /* 0x000000ffff259224 */ /* 0x000fe200078e0a25 */
[----:B0-----:R-:W-:-:S10]  /*16e0*/  DMUL R10, R8, UR14 ;  /* 0x0000000e080a7c28 */ /* 0x001fd40008000000 */
[----:B------:R-:W0:Y:S02]  /*16f0*/  F2F.F32.F64 R10, R10 ;  /* 0x0000000a000a7310 */ /* 0x000e240000301000 */
[----:B0-----:R-:W-:-:S07]  /*1700*/  FSEL R30, -R10, R10, !P0 ;  /* 0x0000000a0a1e7208 */ /* 0x001fce0004000100 */
.L_x_22:
[----:B------:R-:W-:Y:S05]  /*1710*/  BSYNC.RECONVERGENT B4 ;  /* 0x0000000000047941 */ /* 0x000fea0003800200 */
.L_x_21:
[----:B------:R-:W-:Y:S01]  /*1720*/  FMUL R9, R30, R30 ;  /* 0x0000001e1e097220 */ /* 0x000fe20000400000 */
[----:B------:R-:W-:Y:S01]  /*1730*/  LOP3.LUT R8, R37, 0x1, RZ, 0xc0, !PT ;  /* 0x0000000125087812 */ /* 0x000fe200078ec0ff */
[----:B------:R-:W-:Y:S01]  /*1740*/  FFMA R26, R29, -0.5, R26 ;  /* 0xbf0000001d1a7823 */ /* 0x000fe2000000001a */
[----:B------:R-:W-:Y:S01]  /*1750*/  BSSY.RECONVERGENT B4, `(.L_x_25) ;  /* 0x000001e000047945 */ /* 0x000fe20003800200 */
[----:B------:R-:W-:Y:S01]  /*1760*/  FFMA R13, R9, R13, -0.0013887860113754868507 ;  /* 0xbab607ed090d7423 */ /* 0x000fe2000000000d */
[----:B------:R-:W-:Y:S01]  /*1770*/  ISETP.NE.U32.AND P0, PT, R8, 0x1, PT ;  /* 0x000000010800780c */ /* 0x000fe20003f05070 */
[----:B------:R-:W-:-:S03]  /*1780*/  VIADD R8, R37, 0x1 ;  /* 0x0000000125087836 */ /* 0x000fc60000000000 */
[----:B------:R-:W-:Y:S02]  /*1790*/  FSEL R24, R24, 0.0083327032625675201416, P0 ;  /* 0x3c0885e418187808 */ /* 0x000fe40000000000 */
[----:B------:R-:W-:Y:S02]  /*17a0*/  FSEL R10, R13, -0.00019574658654164522886, P0 ;  /* 0xb94d41530d0a7808 */ /* 0x000fe40000000000 */
[----:B------:R-:W-:Y:S02]  /*17b0*/  LOP3.LUT P1, RZ, R8, 0x2, RZ, 0xc0, !PT ;  /* 0x0000000208ff7812 */ /* 0x000fe4000782c0ff */
[----:B------:R-:W-:Y:S01]  /*17c0*/  FSEL R8, R30, 1, !P0 ;  /* 0x3f8000001e087808 */ /* 0x000fe20004000000 */
[----:B------:R-:W-:Y:S01]  /*17d0*/  FFMA R10, R9, R10, R24 ;  /* 0x0000000a090a7223 */ /* 0x000fe20000000018 */
[----:B------:R-:W-:-:S03]  /*17e0*/  FSEL R25, -R25, -0.16666662693023681641, P0 ;  /* 0xbe2aaaa819197808 */ /* 0x000fc60000000100 */
[C---:B------:R-:W-:Y:S02]  /*17f0*/  FFMA R11, R9.reuse, R8, RZ ;  /* 0x00000008090b7223 */ /* 0x040fe400000000ff */
[----:B------:R-:W-:-:S04]  /*1800*/  FFMA R10, R9, R10, R25 ;  /* 0x0000000a090a7223 */ /* 0x000fc80000000019 */
[----:B------:R-:W-:-:S04]  /*1810*/  FFMA R8, R11, R10, R8 ;  /* 0x0000000a0b087223 */ /* 0x000fc80000000008 */
[----:B------:R-:W-:-:S04]  /*1820*/  @P1 FADD R8, RZ, -R8 ;  /* 0x80000008ff081221 */ /* 0x000fc80000000000 */
[----:B------:R-:W-:Y:S01]  /*1830*/  FFMA R9, R8, 0.5, -R27 ;  /* 0x3f00000008097823 */ /* 0x000fe2000000081b */
[----:B------:R-:W-:-:S03]  /*1840*/  FMUL R27, R27, R8 ;  /* 0x000000081b1b7220 */ /* 0x000fc60000400000 */
[----:B------:R-:W-:-:S04]  /*1850*/  FMUL R9, R9, R9 ;  /* 0x0000000909097220 */ /* 0x000fc80000400000 */
[----:B------:R-:W-:-:S04]  /*1860*/  FFMA R8, R26, R26, R9 ;  /* 0x0000001a1a087223 */ /* 0x000fc80000000009 */
[----:B------:R-:W-:-:S04]  /*1870*/  FFMA R8, R27, R27, R8 ;  /* 0x0000001b1b087223 */ /* 0x000fc80000000008 */
[----:B------:R-:W-:Y:S01]  /*1880*/  VIADD R10, R8, 0xf3000000 ;  /* 0xf3000000080a7836 */ /* 0x000fe20000000000 */
[----:B------:R0:W1:Y:S04]  /*1890*/  MUFU.RSQ R9, R8 ;  /* 0x0000000800097308 */ /* 0x0000680000001400 */
[----:B------:R-:W-:-:S13]  /*18a0*/  ISETP.GT.U32.AND P0, PT, R10, 0x727fffff, PT ;  /* 0x727fffff0a00780c */ /* 0x000fda0003f04070 */
[----:B01----:R-:W-:Y:S05]  /*18b0*/  @!P0 BRA `(.L_x_26) ;  /* 0x00000000000c8947 */ /* 0x003fea0003800000 */
[----:B------:R-:W-:-:S07]  /*18c0*/  MOV R29, 0x18e0 ;  /* 0x000018e0001d7802 */ /* 0x000fce0000000f00 */
[----:B------:R-:W-:Y:S05]  /*18d0*/  CALL.REL.NOINC `($__internal_2_$__cuda_sm20_sqrt_rn_f32_slowpath) ;  /* 0x0000001c00087944 */ /* 0x000fea0003c00000 */
[----:B------:R-:W-:Y:S05]  /*18e0*/  BRA `(.L_x_27) ;  /* 0x0000000000107947 */ /* 0x000fea0003800000 */
.L_x_26:
[----:B------:R-:W-:Y:S01]  /*18f0*/  FMUL.FTZ R11, R8, R9 ;  /* 0x00000009080b7220 */ /* 0x000fe20000410000 */
[----:B------:R-:W-:-:S03]  /*1900*/  FMUL.FTZ R9, R9, 0.5 ;  /* 0x3f00000009097820 */ /* 0x000fc60000410000 */
[----:B------:R-:W-:-:S04]  /*1910*/  FFMA R8, -R11, R11, R8 ;  /* 0x0000000b0b087223 */ /* 0x000fc80000000108 */
[----:B------:R-:W-:-:S07]  /*1920*/  FFMA R11, R8, R9, R11 ;  /* 0x00000009080b7223 */ /* 0x000fce000000000b */
.L_x_27:
[----:B------:R-:W-:Y:S05]  /*1930*/  BSYNC.RECONVERGENT B4 ;  /* 0x0000000000047941 */ /* 0x000fea0003800200 */
.L_x_25:
[C---:B------:R-:W-:Y:S01]  /*1940*/  FSETP.GEU.AND P0, PT, R11.reuse, 9.9999999747524270788e-07, PT ;  /* 0x358637bd0b00780b */ /* 0x040fe20003f0e000 */
[----:B------:R-:W-:Y:S03]  /*1950*/  BSSY.RECONVERGENT B4, `(.L_x_28) ;  /* 0x000000e000047945 */ /* 0x000fe60003800200 */
[----:B------:R-:W-:-:S04]  /*1960*/  FSEL R11, R11, 1, P0 ;  /* 0x3f8000000b0b7808 */ /* 0x000fc80000000000 */
[----:B------:R-:W0:Y:S08]  /*1970*/  MUFU.RCP R8, R11 ;  /* 0x0000000b00087308 */ /* 0x000e300000001000 */
        /* <DEDUP_REMOVED lines=11> */
.L_x_29:
[----:B------:R-:W-:Y:S05]  /*1a30*/  BSYNC.RECONVERGENT B4 ;  /* 0x0000000000047941 */ /* 0x000fea0003800200 */
.L_x_28:
[----:B------:R-:W0:Y:S01]  /*1a40*/  MUFU.RCP R8, R11 ;  /* 0x0000000b00087308 */ /* 0x000e220000001000 */
[----:B------:R-:W-:Y:S07]  /*1a50*/  BSSY.RECONVERGENT B4, `(.L_x_30) ;  /* 0x000000d000047945 */ /* 0x000fee0003800200 */
        /* <DEDUP_REMOVED lines=8> */
[----:B------:R-:W-:Y:S01]  /*1ae0*/  MOV R25, 0x1b10 ;  /* 0x00001b1000197802 */ /* 0x000fe20000000f00 */
[----:B------:R-:W-:-:S07]  /*1af0*/  IMAD.MOV.U32 R9, RZ, RZ, R11 ;  /* 0x000000ffff097224 */ /* 0x000fce00078e000b */
[----:B------:R-:W-:Y:S05]  /*1b00*/  CALL.REL.NOINC `($__internal_3_$__cuda_sm3x_div_rn_noftz_f32_slowpath) ;  /* 0x0000001800d87944 */ /* 0x000fea0003c00000 */
[----:B------:R-:W-:-:S07]  /*1b10*/  IMAD.MOV.U32 R8, RZ, RZ, R13 ;  /* 0x000000ffff087224 */ /* 0x000fce00078e000d */
.L_x_31:
[----:B------:R-:W-:Y:S05]  /*1b20*/  BSYNC.RECONVERGENT B4 ;  /* 0x0000000000047941 */ /* 0x000fea0003800200 */
.L_x_30:
[----:B------:R-:W-:Y:S01]  /*1b30*/  FMUL.M8 R8, |R8|, 1.9700000286102294922 ;  /* 0x3ffc28f608087820 */ /* 0x000fe20000700200 */
[----:B------:R-:W-:Y:S01]  /*1b40*/  FMUL R11, |R10|, 4 ;  /* 0x408000000a0b7820 */ /* 0x000fe20000400200 */
[----:B------:R-:W-:-:S03]  /*1b50*/  IMAD.U32 R13, RZ, RZ, UR10 ;  /* 0x0000000aff0d7e24 */ /* 0x000fc6000f8e00ff */
[----:B------:R-:W-:Y:S08]  /*1b60*/  F2I.U32.TRUNC.NTZ R10, R11 ;  /* 0x0000000b000a7305 */ /* 0x000ff0000020f000 */
[----:B------:R-:W0:Y:S02]  /*1b70*/  F2I.TRUNC.NTZ R8, R8 ;  /* 0x0000000800087305 */ /* 0x000e24000020f100 */
[----:B0-----:R-:W-:-:S04]  /*1b80*/  SHF.R.S32.HI R9, RZ, 0x1f, R8 ;  /* 0x0000001fff097819 */ /* 0x001fc80000011408 */
[----:B------:R-:W-:-:S04]  /*1b90*/  LEA.HI R9, R9, R8, RZ, 0x3 ;  /* 0x0000000809097211 */ /* 0x000fc800078f18ff */
[----:B------:R-:W-:-:S05]  /*1ba0*/  LOP3.LUT R9, R9, 0xfffffff8, RZ, 0xc0, !PT ;  /* 0xfffffff809097812 */ /* 0x000fca00078ec0ff */
[----:B------:R-:W-:Y:S01]  /*1bb0*/  IMAD.IADD R9, R8, 0x1, -R9 ;  /* 0x0000000108097824 */ /* 0x000fe200078e0a09 */
[----:B------:R-:W-:-:S04]  /*1bc0*/  MOV R8, 0x1c40 ;  /* 0x00001c4000087802 */ /* 0x000fc80000000f00 */
[----:B------:R-:W-:-:S05]  /*1bd0*/  LOP3.LUT R9, R9, 0x3, R10, 0x78, !PT ;  /* 0x0000000309097812 */ /* 0x000fca00078e780a */
[----:B------:R-:W-:-:S05]  /*1be0*/  IMAD.HI.U32 R10, R9, 0x38e38e39, RZ ;  /* 0x38e38e39090a7827 */ /* 0x000fca00078e00ff */
[----:B------:R-:W-:-:S05]  /*1bf0*/  SHF.R.U32.HI R10, RZ, 0x2, R10 ;  /* 0x00000002ff0a7819 */ /* 0x000fca000001160a */
[----:B------:R-:W-:Y:S01]  /*1c00*/  IMAD R10, R10, -0x12, R9 ;  /* 0xffffffee0a0a7824 */ /* 0x000fe200078e0209 */
[----:B------:R-:W-:-:S04]  /*1c10*/  LOP3.LUT R9, R13, 0xffff, RZ, 0xc0, !PT ;  /* 0x0000ffff0d097812 */ /* 0x000fc800078ec0ff */
[----:B------:R-:W-:-:S07]  /*1c20*/  LOP3.LUT R10, R10, 0xff, RZ, 0xc0, !PT ;  /* 0x000000ff0a0a7812 */ /* 0x000fce00078ec0ff */
[----:B------:R-:W-:Y:S05]  /*1c30*/  CALL.REL.NOINC `($__internal_1_$__cuda_sm20_rem_u16) ;  /* 0x0000001400e07944 */ /* 0x000fea0003c00000 */
[----:B------:R-:W-:-:S05]  /*1c40*/  LOP3.LUT R8, R24, 0xffff, RZ, 0xc0, !PT ;  /* 0x0000ffff18087812 */ /* 0x000fca00078ec0ff */
[----:B------:R-:W-:-:S07]  /*1c50*/  IMAD R8, R33, R8, RZ ;  /* 0x0000000821087224 */ /* 0x000fce00078e02ff */
.L_x_8:
[----:B------:R-:W-:Y:S05]  /*1c60*/  BSYNC.RECONVERGENT B0 ;  /* 0x0000000000007941 */ /* 0x000fea0003800200 */
.L_x_7:
[----:B------:R-:W0:Y:S08]  /*1c70*/  MATCH.ANY R10, R31 ;  /* 0x000000001f0a73a1 */ /* 0x000e3000000e8000 */
[----:B------:R-:W1:Y:S01]  /*1c80*/  REDUX.OR UR4, R31 ;  /* 0x000000001f0473c4 */ /* 0x000e620000004000 */
[----:B------:R-:W-:Y:S02]  /*1c90*/  VOTEU.ANY UR11, UPT, PT ;  /* 0x00000000000b7886 */ /* 0x000fe400038e0100 */
[----:B0-----:R-:W-:-:S13]  /*1ca0*/  LOP3.LUT P0, RZ, R31, UR11, R10, 0x40, !PT ;  /* 0x0000000b1fff7c12 */ /* 0x001fda000f80400a */
[----:B-1----:R-:W-:Y:S05]  /*1cb0*/  @!P0 BRA.DIV UR4, `(.L_x_32) ;  /* 0x0000001604148947 */ /* 0x002fea000b800000 */
[----:B------:R0:W1:Y:S04]  /*1cc0*/  SHFL.IDX PT, R13, R0, R32, 0x1f ;  /* 0x00001f20000d7589 */ /* 0x00006800000e0000 */
[----:B------:R0:W2:Y:S02]  /*1cd0*/  SHFL.IDX PT, R8, R8, R32, 0x1f ;  /* 0x00001f2008087589 */ /* 0x0000a400000e0000 */
.L_x_61:
[----:B0-2---:R-:W-:-:S07]  /*1ce0*/  IMAD.MOV.U32 R0, RZ, RZ, R8 ;  /* 0x000000ffff007224 */ /* 0x005fce00078e0008 */
.L_x_6:
[----:B------:R-:W-:Y:S05]  /*1cf0*/  BSYNC B1 ;  /* 0x0000000000017941 */ /* 0x000fea0003800000 */
.L_x_5:
[----:B------:R-:W2:Y:S01]  /*1d00*/  I2F.U32.RP R10, UR5 ;  /* 0x00000005000a7d06 */ /* 0x000ea20008209000 */
[----:B------:R-:W-:Y:S01]  /*1d10*/  IMAD R11, RZ, RZ, -UR5 ;  /* 0x80000005ff0b7e24 */ /* 0x000fe2000f8e02ff */
[----:B------:R-:W-:Y:S01]  /*1d20*/  ISETP.NE.U32.AND P4, PT, RZ, UR5, PT ;  /* 0x00000005ff007c0c */ /* 0x000fe2000bf85070 */
[----:B------:R-:W-:Y:S02]  /*1d30*/  IMAD.U32 R36, RZ, RZ, UR10 ;  /* 0x0000000aff247e24 */ /* 0x000fe4000f8e00ff */
[----:B------:R-:W-:-:S03]  /*1d40*/  IMAD.MOV.U32 R35, RZ, RZ, RZ ;  /* 0x000000ffff237224 */ /* 0x000fc600078e00ff */
[----:B------:R-:W-:Y:S01]  /*1d50*/  LOP3.LUT R36, R36, 0xffff, RZ, 0xc0, !PT ;  /* 0x0000ffff24247812 */ /* 0x000fe200078ec0ff */
[----:B--2---:R-:W2:Y:S02]  /*1d60*/  MUFU.RCP R10, R10 ;  /* 0x0000000a000a7308 */ /* 0x004ea40000001000 */
[----:B--2---:R-:W-:-:S06]  /*1d70*/  VIADD R8, R10, 0xffffffe ;  /* 0x0ffffffe0a087836 */ /* 0x004fcc0000000000 */
[----:B------:R2:W3:Y:S02]  /*1d80*/  F2I.FTZ.U32.TRUNC.NTZ R9, R8 ;  /* 0x0000000800097305 */ /* 0x0004e4000021f000 */
[----:B--2---:R-:W-:Y:S02]  /*1d90*/  IMAD.MOV.U32 R8, RZ, RZ, RZ ;  /* 0x000000ffff087224 */ /* 0x004fe400078e00ff */
[----:B---3--:R-:W-:-:S04]  /*1da0*/  IMAD R11, R11, R9, RZ ;  /* 0x000000090b0b7224 */ /* 0x008fc800078e02ff */
[----:B------:R-:W-:Y:S02]  /*1db0*/  IMAD.HI.U32 R24, R9, R11, R8 ;  /* 0x0000000b09187227 */ /* 0x000fe400078e0008 */
[----:B------:R-:W2:Y:S04]  /*1dc0*/  LDC.64 R10, c[0x0][0x380] ;  /* 0x0000e000ff0a7b82 */ /* 0x000ea80000000a00 */
[----:B------:R-:W-:-:S04]  /*1dd0*/  IMAD.HI.U32 R24, R24, R19, RZ ;  /* 0x0000001318187227 */ /* 0x000fc800078e00ff */
[----:B------:R-:W-:-:S04]  /*1de0*/  IMAD.MOV R26, RZ, RZ, -R24 ;  /* 0x000000ffff1a7224 */ /* 0x000fc800078e0a18 */
[----:B------:R-:W-:-:S05]  /*1df0*/  IMAD R9, R26, UR5, R19 ;  /* 0x000000051a097c24 */ /* 0x000fca000f8e0213 */
[----:B------:R-:W-:-:S13]  /*1e00*/  ISETP.GE.U32.AND P0, PT, R9, UR5, PT ;  /* 0x0000000509007c0c */ /* 0x000fda000bf06070 */
[----:B------:R-:W-:Y:S02]  /*1e10*/  @P0 VIADD R9, R9, -UR5 ;  /* 0x8000000509090c36 */ /* 0x000fe40008000000 */
[----:B------:R-:W-:-:S03]  /*1e20*/  @P0 VIADD R24, R24, 0x1 ;  /* 0x0000000118180836 */ /* 0x000fc60000000000 */
[----:B------:R-:W-:-:S13]  /*1e30*/  ISETP.GE.U32.AND P1, PT, R9, UR5, PT ;  /* 0x0000000509007c0c */ /* 0x000fda000bf26070 */
[----:B------:R-:W-:Y:S01]  /*1e40*/  @P1 VIADD R24, R24, 0x1 ;  /* 0x0000000118181836 */ /* 0x000fe20000000000 */
[----:B------:R-:W-:-:S05]  /*1e50*/  @!P4 LOP3.LUT R24, RZ, UR5, RZ, 0x33, !PT ;  /* 0x00000005ff18cc12 */ /* 0x000fca000f8e33ff */
[----:B------:R-:W-:Y:S02]  /*1e60*/  IMAD R34, R24, UR5, RZ ;  /* 0x0000000518227c24 */ /* 0x000fe4000f8e02ff */
[----:B-1----:R-:W-:Y:S02]  /*1e70*/  IMAD.IADD R37, R13, 0x1, R24 ;  /* 0x000000010d257824 */ /* 0x002fe400078e0218 */
[----:B--2---:R-:W-:-:S07]  /*1e80*/  IMAD.IADD R29, R19, 0x1, -R34 ;  /* 0x00000001131d7824 */ /* 0x004fce00078e0a22 */
.L_x_39:
[----:B------:R-:W2:Y:S01]  /*1e90*/  LDG.E R8, desc[UR12][R10.64+0x30] ;  /* 0x0000300c0a087981 */ /* 0x000ea2000c1e1900 */
[----:B-1----:R-:W-:-:S05]  /*1ea0*/  IMAD.IADD R25, R0, 0x1, R37 ;  /* 0x0000000100197824 */ /* 0x002fca00078e0225 */
[----:B--2---:R-:W-:-:S13]  /*1eb0*/  ISETP.GE.U32.AND P0, PT, R25, R8, PT ;  /* 0x000000081900720c */ /* 0x004fda0003f06070 */
[----:B------:R-:W-:Y:S05]  /*1ec0*/  @P0 BRA `(.L_x_33) ;  /* 0x0000000800c40947 */ /* 0x000fea0003800000 */
[----:B------:R-:W-:Y:S02]  /*1ed0*/  IMAD.U32 R26, RZ, RZ, UR6 ;  /* 0x00000006ff1a7e24 */ /* 0x000fe4000f8e00ff */
[----:B------:R-:W-:-:S06]  /*1ee0*/  IMAD.U32 R27, RZ, RZ, UR7 ;  /* 0x00000007ff1b7e24 */ /* 0x000fcc000f8e00ff */
[----:B------:R-:W2:Y:S01]  /*1ef0*/  LDG.E.64 R26, desc[UR12][R26.64] ;  /* 0x0000000c1a1a7981 */ /* 0x000ea2000c1e1b00 */
[----:B------:R-:W-:Y:S01]  /*1f00*/  ISETP.NE.AND P0, PT, R19, R34, PT ;  /* 0x000000221300720c */ /* 0x000fe20003f05270 */
[----:B------:R-:W-:Y:S01]  /*1f10*/  BSSY.RECONVERGENT B0, `(.L_x_34) ;  /* 0x0000009000007945 */ /* 0x000fe20003800200 */
[----:B--2---:R-:W-:-:S11]  /*1f20*/  IMAD.WIDE.U32 R24, R25, 0x1000, R26 ;  /* 0x0000100019187825 */ /* 0x004fd600078e001a */
[----:B------:R-:W-:Y:S05]  /*1f30*/  @P0 BRA `(.L_x_35) ;  /* 0x0000000000180947 */ /* 0x000fea0003800000 */
[----:B------:R-:W2:Y:S02]  /*1f40*/  LD.E.STRONG.SYS R8, desc[UR12][R24.64] ;  /* 0x0000000c18087980 */ /* 0x000ea4000c115900 */
[----:B--2---:R-:W-:-:S13]  /*1f50*/  ISETP.NE.AND P0, PT, R8, RZ, PT ;  /* 0x000000ff0800720c */ /* 0x004fda0003f05270 */
[----:B------:R-:W-:Y:S05]  /*1f60*/  @P0 BRA `(.L_x_35) ;  /* 0x00000000000c0947 */ /* 0x000fea0003800000 */
[----:B------:R-:W-:Y:S02]  /*1f70*/  IMAD.U32 R9, RZ, RZ, UR9 ;  /* 0x00000009ff097e24 */ /* 0x000fe4000f8e00ff */
[----:B------:R-:W-:-:S05]  /*1f80*/  IMAD.MOV.U32 R8, RZ, RZ, RZ ;  /* 0x000000ffff087224 */ /* 0x000fca00078e00ff */
[----:B------:R1:W-:Y:S02]  /*1f90*/  ATOM.E.CAS.STRONG.GPU PT, RZ, [R24], R8, R9 ;  /* 0x0000000818ff738b */ /* 0x0003e400001ee109 */
.L_x_35:
[----:B------:R-:W-:Y:S05]  /*1fa0*/  BSYNC.RECONVERGENT B0 ;  /* 0x0000000000007941 */ /* 0x000fea0003800200 */
.L_x_34:
[----:B------:R-:W-:Y:S01]  /*1fb0*/  IMAD.MOV.U32 R30, RZ, RZ, 0x1 ;  /* 0x00000001ff1e7424 */ /* 0x000fe200078e00ff */
[----:B------:R-:W-:Y:S05]  /*1fc0*/  WARPSYNC R31 ;  /* 0x000000001f007348 */ /* 0x000fea0003800000 */
[----:B-1----:R-:W-:-:S04]  /*1fd0*/  SHF.L.U32 R8, R30, R29, RZ ;  /* 0x0000001d1e087219 */ /* 0x002fc800000006ff */
[----:B------:R-:W-:-:S05]  /*1fe0*/  LOP3.LUT R9, RZ, R8, RZ, 0x33, !PT ;  /* 0x00000008ff097212 */ /* 0x000fca00078e33ff */
[----:B------:R-:W2:Y:S01]  /*1ff0*/  ATOM.E.AND.STRONG.GPU PT, R8, desc[UR12][R24.64], R9 ;  /* 0x800000091808798a */ /* 0x000ea2000a9ef10c */
[----:B------:R-:W-:Y:S01]  /*2000*/  BSSY.RECONVERGENT B0, `(.L_x_36) ;  /* 0x0000006000007945 */ /* 0x000fe20003800200 */
[----:B--2---:R-:W-:-:S04]  /*2010*/  SHF.R.U32.HI R8, RZ, R29, R8 ;  /* 0x0000001dff087219 */ /* 0x004fc80000011608 */
[----:B------:R-:W-:-:S04]  /*2020*/  LOP3.LUT P1, R8, R8, 0x1, RZ, 0xc0, !PT ;  /* 0x0000000108087812 */ /* 0x000fc8000782c0ff */
[----:B------:R-:W-:Y:S01]  /*2030*/  ISETP.NE.U32.AND P0, PT, R8, 0x1, PT ;  /* 0x000000010800780c */ /* 0x000fe20003f05070 */
[----:B------:R-:W-:-:S12]  /*2040*/  WARPSYNC.EXCLUSIVE R31 ;  /* 0x000000001f007348 */ /* 0x000fd80003a00000 */
[----:B------:R-:W-:-:S07]  /*2050*/  VOTE.ANY R8, PT, !P0 ;  /* 0x0000000000087806 */ /* 0x000fce00040e0100 */
[----:B------:R-:W-:Y:S05]  /*2060*/  BSYNC.RECONVERGENT B0 ;  /* 0x0000000000007941 */ /* 0x000fea0003800200 */
.L_x_36:
[----:B------:R-:W-:Y:S05]  /*2070*/  @P1 BRA `(.L_x_37) ;  /* 0x0000000000c01947 */ /* 0x000fea0003800000 */
[----:B------:R-:W1:Y:S01]  /*2080*/  MATCH.ANY R24, R31 ;  /* 0x000000001f1873a1 */ /* 0x000e6200000e8000 */
[----:B0-----:R-:W-:-:S07]  /*2090*/  ISETP.NE.AND P0, PT, R19, R32, PT ;  /* 0x000000201300720c */ /* 0x001fce0003f05270 */
[----:B------:R-:W0:Y:S01]  /*20a0*/  REDUX.OR UR4, R31 ;  /* 0x000000001f0473c4 */ /* 0x000e220000004000 */
[----:B------:R-:W-:-:S05]  /*20b0*/  VOTEU.ANY UR11, UPT, PT ;  /* 0x00000000000b7886 */ /* 0x000fca00038e0100 */
[----:B------:R-:W-:-:S04]  /*20c0*/  @!P0 IMAD.IADD R8, R0, 0x1, R33 ;  /* 0x0000000100088824 */ /* 0x000fc800078e0221 */
[----:B------:R-:W-:-:S05]  /*20d0*/  @!P0 IMAD.HI.U32 R0, R8, 0x38e38e39, RZ ;  /* 0x38e38e3908008827 */ /* 0x000fca00078e00ff */
[----:B------:R-:W-:Y:S01]  /*20e0*/  @!P0 SHF.R.U32.HI R9, RZ, 0x2, R0 ;  /* 0x00000002ff098819 */ /* 0x000fe20000011600 */
[----:B------:R-:W-:Y:S01]  /*20f0*/  IMAD.MOV.U32 R0, RZ, RZ, RZ ;  /* 0x000000ffff007224 */ /* 0x000fe200078e00ff */
[----:B-1----:R-:W-:-:S03]  /*2100*/  LOP3.LUT P1, RZ, R31, UR11, R24, 0x40, !PT ;  /* 0x0000000b1fff7c12 */ /* 0x002fc6000f824018 */
[----:B------:R-:W-:-:S10]  /*2110*/  @!P0 IMAD R0, R9, -0x12, R8 ;  /* 0xffffffee09008824 */ /* 0x000fd400078e0208 */
[----:B0-----:R-:W-:Y:S05]  /*2120*/  @!P1 BRA.DIV UR4, `(.L_x_38) ;  /* 0x0000001204389947 */ /* 0x001fea000b800000 */
[----:B------:R0:W1:Y:S02]  /*2130*/  SHFL.IDX PT, R0, R0, R32, 0x1f ;  /* 0x00001f2000007589 */ /* 0x00006400000e0000 */
.L_x_64:
[----:B------:R-:W-:-:S05]  /*2140*/  VIADD R35, R35, 0x1 ;  /* 0x0000000123237836 */ /* 0x000fca0000000000 */
[----:B------:R-:W-:-:S13]  /*2150*/  ISETP.GE.U32.AND P0, PT, R35, R36, PT ;  /* 0x000000242300720c */ /* 0x000fda0003f06070 */
[----:B------:R-:W-:Y:S05]  /*2160*/  @!P0 BRA `(.L_x_39) ;  /* 0xfffffffc00488947 */ /* 0x000fea000383ffff */
[----:B------:R-:W2:Y:S01]  /*2170*/  LDC.64 R8, c[0x0][0x380] ;  /* 0x0000e000ff087b82 */ /* 0x000ea20000000a00 */
[----:B------:R-:W3:Y:S07]  /*2180*/  S2R R10, SR_LANEID ;  /* 0x00000000000a7919 */ /* 0x000eee0000000000 */
[----:B------:R-:W4:Y:S01]  /*2190*/  LDC R11, c[0x0][0x388] ;  /* 0x0000e200ff0b7b82 */ /* 0x000f220000000800 */
[----:B--2---:R-:W4:Y:S01]  /*21a0*/  LDG.E.64 R8, desc[UR12][R8.64+0x50] ;  /* 0x0000500c08087981 */ /* 0x004f22000c1e1b00 */
[----:B------:R-:W-:Y:S01]  /*21b0*/  VOTEU.ANY UR4, UPT, PT ;  /* 0x0000000000047886 */ /* 0x000fe200038e0100 */
[----:B------:R-:W-:Y:S01]  /*21c0*/  BSSY.RECONVERGENT B0, `(.L_x_40) ;  /* 0x000001a000007945 */ /* 0x000fe20003800200 */
[----:B------:R-:W-:-:S02]  /*21d0*/  UFLO.U32 UR11, UR4 ;  /* 0x00000004000b72bd */ /* 0x000fc400080e0000 */
[----:B------:R-:W2:Y:S04]  /*21e0*/  POPC R26, UR4 ;  /* 0x00000004001a7d09 */ /* 0x000ea80008000000 */
[----:B---3--:R-:W-:Y:S02]  /*21f0*/  ISETP.EQ.U32.AND P0, PT, R10, UR11, PT ;  /* 0x0000000b0a007c0c */ /* 0x008fe4000bf02070 */
[----:B----4-:R-:W-:-:S04]  /*2200*/  LEA R10, P1, R11, R8, 0x3 ;  /* 0x000000080b0a7211 */ /* 0x010fc800078218ff */
[----:B------:R-:W-:-:S07]  /*2210*/  LEA.HI.X R11, R11, R9, RZ, 0x3, P1 ;  /* 0x000000090b0b7211 */ /* 0x000fce00008f1cff */
[----:B--2---:R-:W-:Y:S05]  /*2220*/  @!P0 BRA `(.L_x_41) ;  /* 0x00000000004c8947 */ /* 0x004fea0003800000 */
[----:B------:R-:W-:Y:S01]  /*2230*/  IMAD.WIDE.U32 R26, R26, 0x1, RZ ;  /* 0x000000011a1a7825 */ /* 0x000fe200078e00ff */
[----:B------:R-:W-:-:S03]  /*2240*/  UMOV UR4, URZ ;  /* 0x000000ff00047c82 */ /* 0x000fc60008000000 */
[----:B------:R-:W-:Y:S02]  /*2250*/  VIADD R25, R27, UR4 ;  /* 0x000000041b197c36 */ /* 0x000fe40008000000 */
[----:B------:R-:W-:-:S05]  /*2260*/  IMAD.MOV.U32 R24, RZ, RZ, R26 ;  /* 0x000000ffff187224 */ /* 0x000fca00078e001a */
[----:B------:R2:W-:Y:S02]  /*2270*/  ATOM.E.ADD.64.STRONG.GPU P0, RZ, desc[UR12][R10.64], R24 ;  /* 0x800000180aff798a */ /* 0x0005e4000810f50c */
[----:B--2---:R-:W-:Y:S05]  /*2280*/  @P0 BRA `(.L_x_41) ;  /* 0x0000000000340947 */ /* 0x004fea0003800000 */
[----:B------:R-:W2:Y:S02]  /*2290*/  QSPC.E.S P0, RZ, [R10] ;  /* 0x000000000aff73aa */ /* 0x000ea40000000500 */
[----:B--2---:R-:W-:Y:S05]  /*22a0*/  @!P0 BRA `(.L_x_42) ;  /* 0x00000000001c8947 */ /* 0x004fea0003800000 */
[----:B------:R-:W-:-:S07]  /*22b0*/  MOV R23, R10 ;  /* 0x0000000a00177202 */ /* 0x000fce0000000f00 */
.L_x_43:
[----:B------:R-:W2:Y:S02]  /*22c0*/  LDS.64 R8, [R23] ;  /* 0x0000000017087984 */ /* 0x000ea40000000a00 */
[----:B--2---:R-:W-:-:S05]  /*22d0*/  IADD3 R10, P0, PT, R8, R26, RZ ;  /* 0x0000001a080a7210 */ /* 0x004fca0007f1e0ff */
[----:B------:R-:W-:-:S07]  /*22e0*/  IMAD.X R11, R9, 0x1, R25, P0 ;  /* 0x00000001090b7824 */ /* 0x000fce00000e0619 */
[----:B------:R-:W2:Y:S02]  /*22f0*/  ATOMS.CAST.SPIN.64 P0, [R23], R8, R10 ;  /* 0x000000081700758d */ /* 0x000ea4000180040a */
[----:B--2---:R-:W-:Y:S05]  /*2300*/  @!P0 BRA `(.L_x_43) ;  /* 0xfffffffc00ec8947 */ /* 0x004fea000383ffff */
[----:B------:R-:W-:Y:S05]  /*2310*/  BRA `(.L_x_41) ;  /* 0x0000000000107947 */ /* 0x000fea0003800000 */
.L_x_42:
[----:B------:R-:W2:Y:S02]  /*2320*/  LD.E.64 R8, desc[UR12][R10.64] ;  /* 0x0000000c0a087980 */ /* 0x000ea4000c101b00 */
[----:B--2---:R-:W-:-:S05]  /*2330*/  IADD3 R26, P0, PT, R8, R26, RZ ;  /* 0x0000001a081a7210 */ /* 0x004fca0007f1e0ff */
[----:B------:R-:W-:-:S05]  /*2340*/  IMAD.X R27, R9, 0x1, R25, P0 ;  /* 0x00000001091b7824 */ /* 0x000fca00000e0619 */
[----:B------:R2:W-:Y:S03]  /*2350*/  ST.E.64 desc[UR12][R10.64], R26 ;  /* 0x0000001a0a007985 */ /* 0x0005e6000c101b0c */
.L_x_41:
[----:B------:R-:W-:Y:S05]  /*2360*/  BSYNC.RECONVERGENT B0 ;  /* 0x0000000000007941 */ /* 0x000fea0003800200 */
.L_x_40:
[----:B------:R-:W-:Y:S05]  /*2370*/  BRA `(.L_x_4) ;  /* 0x0000000800107947 */ /* 0x000fea0003800000 */
.L_x_37:
[----:B------:R-:W1:Y:S01]  /*2380*/  LDC R31, c[0x0][0x388] ;  /* 0x0000e200ff1f7b82 */ /* 0x000e620000000800 */
[----:B0-----:R-:W-:Y:S01]  /*2390*/  ISETP.NE.AND P0, PT, R19, R32, PT ;  /* 0x000000201300720c */ /* 0x001fe20003f05270 */
[----:B------:R-:W-:-:S12]  /*23a0*/  BSSY.RECONVERGENT B0, `(.L_x_44) ;  /* 0x0000017000007945 */ /* 0x000fd80003800200 */
[----:B------:R-:W-:Y:S05]  /*23b0*/  @P0 BRA `(.L_x_45) ;  /* 0x0000000000540947 */ /* 0x000fea0003800000 */
[----:B------:R-:W0:Y:S02]  /*23c0*/  LDC.64 R34, c[0x0][0x380] ;  /* 0x0000e000ff227b82 */ /* 0x000e240000000a00 */
[----:B0-----:R-:W1:Y:S01]  /*23d0*/  LDG.E.64 R10, desc[UR12][R34.64+0x40] ;  /* 0x0000400c220a7981 */ /* 0x001e62000c1e1b00 */
[----:B------:R-:W0:Y:S01]  /*23e0*/  POPC R32, R8 ;  /* 0x0000000800207309 */ /* 0x000e220000000000 */
[----:B------:R-:W-:Y:S01]  /*23f0*/  IMAD.MOV.U32 R33, RZ, RZ, RZ ;  /* 0x000000ffff217224 */ /* 0x000fe200078e00ff */
[----:B-1----:R-:W-:-:S04]  /*2400*/  LEA R10, P0, R31, R10, 0x3 ;  /* 0x0000000a1f0a7211 */ /* 0x002fc800078018ff */
[----:B------:R-:W-:-:S08]  /*2410*/  LEA.HI.X R11, R31, R11, RZ, 0x3, P0 ;  /* 0x0000000b1f0b7211 */ /* 0x000fd000000f1cff */
[----:B0-----:R0:W-:Y:S02]  /*2420*/  ATOM.E.ADD.64.STRONG.GPU P0, RZ, desc[UR12][R10.64], R32 ;  /* 0x800000200aff798a */ /* 0x0011e4000810f50c */
[----:B0-----:R-:W-:Y:S05]  /*2430*/  @P0 BRA `(.L_x_45) ;  /* 0x0000000000340947 */ /* 0x001fea0003800000 */
[----:B------:R-:W0:Y:S02]  /*2440*/  QSPC.E.S P0, RZ, [R10] ;  /* 0x000000000aff73aa */ /* 0x000e240000000500 */
[----:B0-----:R-:W-:Y:S05]  /*2450*/  @!P0 BRA `(.L_x_46) ;  /* 0x00000000001c8947 */ /* 0x001fea0003800000 */
[----:B------:R-:W-:-:S07]  /*2460*/  MOV R35, R10 ;  /* 0x0000000a00237202 */ /* 0x000fce0000000f00 */
.L_x_47:
[----:B------:R-:W0:Y:S02]  /*2470*/  LDS.64 R8, [R35] ;  /* 0x0000000023087984 */ /* 0x000e240000000a00 */
[----:B0-----:R-:W-:-:S05]  /*2480*/  IADD3 R10, P0, PT, R32, R8, RZ ;  /* 0x00000008200a7210 */ /* 0x001fca0007f1e0ff */
[----:B------:R-:W-:-:S07]  /*2490*/  IMAD.X R11, RZ, RZ, R9, P0 ;  /* 0x000000ffff0b7224 */ /* 0x000fce00000e0609 */
[----:B------:R-:W0:Y:S02]  /*24a0*/  ATOMS.CAST.SPIN.64 P0, [R35], R8, R10 ;  /* 0x000000082300758d */ /* 0x000e24000180040a */
[----:B0-----:R-:W-:Y:S05]  /*24b0*/  @!P0 BRA `(.L_x_47) ;  /* 0xfffffffc00ec8947 */ /* 0x001fea000383ffff */
[----:B------:R-:W-:Y:S05]  /*24c0*/  BRA `(.L_x_45) ;  /* 0x0000000000107947 */ /* 0x000fea0003800000 */
.L_x_46:
[----:B------:R-:W2:Y:S02]  /*24d0*/  LD.E.64 R8, desc[UR12][R10.64] ;  /* 0x0000000c0a087980 */ /* 0x000ea4000c101b00 */
[----:B--2---:R-:W-:-:S05]  /*24e0*/  IADD3 R32, P0, PT, R32, R8, RZ ;  /* 0x0000000820207210 */ /* 0x004fca0007f1e0ff */
[----:B------:R-:W-:-:S05]  /*24f0*/  IMAD.X R33, RZ, RZ, R9, P0 ;  /* 0x000000ffff217224 */ /* 0x000fca00000e0609 */
[----:B------:R0:W-:Y:S03]  /*2500*/  ST.E.64 desc[UR12][R10.64], R32 ;  /* 0x000000200a007985 */ /* 0x0001e6000c101b0c */
.L_x_45:
[----:B------:R-:W-:Y:S05]  /*2510*/  BSYNC.RECONVERGENT B0 ;  /* 0x0000000000007941 */ /* 0x000fea0003800200 */
.L_x_44:
[----:B------:R-:W-:Y:S01]  /*2520*/  ISETP.NE.U32.AND P0, PT, R26, RZ, PT ;  /* 0x000000ff1a00720c */ /* 0x000fe20003f05070 */
[----:B0-----:R-:W-:-:S03]  /*2530*/  IMAD.MOV.U32 R10, RZ, RZ, 0x40 ;  /* 0x00000040ff0a7424 */ /* 0x001fc600078e00ff */
[----:B------:R-:W-:Y:S02]  /*2540*/  ISETP.NE.AND.EX P0, PT, R27, RZ, PT, P0 ;  /* 0x000000ff1b00720c */ /* 0x000fe40003f05300 */
[CC--:B-1----:R-:W-:Y:S02]  /*2550*/  SHF.L.U32 R8, R10.reuse, R31.reuse, RZ ;  /* 0x0000001f0a087219 */ /* 0x0c2fe400000006ff */
[----:B------:R-:W-:-:S03]  /*2560*/  SHF.L.U64.HI R10, R10, R31, RZ ;  /* 0x0000001f0a0a7219 */ /* 0x000fc600000102ff */
[----:B------:R-:W-:-:S04]  /*2570*/  IMAD.WIDE.U32 R24, R29, R8, R24 ;  /* 0x000000081d187225 */ /* 0x000fc800078e0018 */
[----:B------:R-:W-:Y:S02]  /*2580*/  IMAD R29, R10, R29, RZ ;  /* 0x0000001d0a1d7224 */ /* 0x000fe400078e02ff */
[----:B------:R-:W-:Y:S05]  /*2590*/  @!P0 BRA `(.L_x_4) ;  /* 0x0000000400888947 */ /* 0x000fea0003800000 */
[----:B------:R-:W0:Y:S01]  /*25a0*/  S2R R9, SR_TID.X ;  /* 0x0000000000097919 */ /* 0x000e220000002100 */
[----:B------:R-:W-:Y:S01]  /*25b0*/  IMAD.IADD R25, R25, 0x1, R29 ;  /* 0x0000000119197824 */ /* 0x000fe200078e021d */
[----:B------:R-:W-:Y:S02]  /*25c0*/  ISETP.NE.U32.AND P0, PT, R22, RZ, PT ;  /* 0x000000ff1600720c */ /* 0x000fe40003f05070 */
[----:B------:R-:W-:Y:S02]  /*25d0*/  IADD3 R22, P1, PT, R24, 0x40, RZ ;  /* 0x0000004018167810 */ /* 0x000fe40007f3e0ff */
[----:B------:R-:W-:-:S03]  /*25e0*/  ISETP.NE.AND.EX P0, PT, R21, RZ, PT, P0 ;  /* 0x000000ff1500720c */ /* 0x000fc60003f05300 */
[----:B------:R-:W-:Y:S02]  /*25f0*/  IMAD.X R21, RZ, RZ, R25, P1 ;  /* 0x000000ffff157224 */ /* 0x000fe400008e0619 */
[----:B0-----:R-:W-:-:S05]  /*2600*/  IMAD.IADD R9, R9, 0x1, R12 ;  /* 0x0000000109097824 */ /* 0x001fca00078e020c */
[----:B------:R2:W-:Y:S03]  /*2610*/  ST.E.U8.STRONG.SYS desc[UR12][R24.64+0x40], R9 ;  /* 0x0000400918007985 */ /* 0x0005e6000c11510c */
[----:B------:R-:W-:Y:S05]  /*2620*/  @!P0 BRA `(.L_x_4) ;  /* 0x0000000400648947 */ /* 0x000fea0003800000 */
[----:B------:R-:W-:Y:S02]  /*2630*/  IMAD.U32 R8, RZ, RZ, UR6 ;  /* 0x00000006ff087e24 */ /* 0x000fe4000f8e00ff */
[----:B--2---:R-:W-:-:S06]  /*2640*/  IMAD.U32 R9, RZ, RZ, UR7 ;  /* 0x00000007ff097e24 */ /* 0x004fcc000f8e00ff */
[----:B------:R-:W2:Y:S02]  /*2650*/  LDG.E.64 R8, desc[UR12][R8.64+0x18] ;  /* 0x0000180c08087981 */ /* 0x000ea4000c1e1b00 */
[----:B--2---:R-:W-:-:S05]  /*2660*/  IADD3 R24, P0, PT, -R8, R28, RZ ;  /* 0x0000001c08187210 */ /* 0x004fca0007f1e1ff */
[----:B------:R-:W-:-:S05]  /*2670*/  IMAD.X R25, R23, 0x1, ~R9, P0 ;  /* 0x0000000117197824 */ /* 0x000fca00000e0e09 */
[----:B------:R-:W-:-:S13]  /*2680*/  ISETP.GE.AND P0, PT, R25, RZ, PT ;  /* 0x000000ff1900720c */ /* 0x000fda0003f06270 */
[----:B------:R-:W-:Y:S05]  /*2690*/  @!P0 BRA `(.L_x_4) ;  /* 0x0000000400488947 */ /* 0x000fea0003800000 */
[----:B------:R-:W0:Y:S02]  /*26a0*/  LDC.64 R10, c[0x0][0x380] ;  /* 0x0000e000ff0a7b82 */ /* 0x000e240000000a00 */
[----:B0-----:R-:W2:Y:S01]  /*26b0*/  LDG.E R8, desc[UR12][R10.64+0x30] ;  /* 0x0000300c0a087981 */ /* 0x001ea2000c1e1900 */
[----:B------:R-:W-:-:S04]  /*26c0*/  SHF.R.U64 R27, R24, 0xc, R25 ;  /* 0x0000000c181b7819 */ /* 0x000fc80000001219 */
[----:B--2---:R-:W-:-:S13]  /*26d0*/  ISETP.GT.U32.AND P0, PT, R8, R27, PT ;  /* 0x0000001b0800720c */ /* 0x004fda0003f04070 */
[----:B------:R-:W-:Y:S05]  /*26e0*/  @!P0 BRA `(.L_x_4) ;  /* 0x0000000400348947 */ /* 0x000fea0003800000 */
[----:B------:R-:W-:Y:S02]  /*26f0*/  IMAD.U32 R8, RZ, RZ, UR6 ;  /* 0x00000006ff087e24 */ /* 0x000fe4000f8e00ff */
[----:B------:R-:W-:-:S06]  /*2700*/  IMAD.U32 R9, RZ, RZ, UR7 ;  /* 0x00000007ff097e24 */ /* 0x000fcc000f8e00ff */
[----:B------:R-:W2:Y:S01]  /*2710*/  LDG.E.64 R8, desc[UR12][R8.64] ;  /* 0x0000000c08087981 */ /* 0x000ea2000c1e1b00 */
[----:B------:R-:W-:Y:S01]  /*2720*/  SHF.R.U32.HI R24, RZ, 0xc, R25 ;  /* 0x0000000cff187819 */ /* 0x000fe20000011619 */
[----:B------:R-:W-:-:S03]  /*2730*/  IMAD.SHL.U32 R25, R27, 0x1000, RZ ;  /* 0x000010001b197824 */ /* 0x000fc600078e00ff */
[----:B------:R-:W-:Y:S02]  /*2740*/  SHF.L.U64.HI R27, R27, 0xc, R24 ;  /* 0x0000000c1b1b7819 */ /* 0x000fe40000010218 */
[----:B------:R-:W-:Y:S02]  /*2750*/  LOP3.LUT R25, R25, 0xfffff000, RZ, 0xc0, !PT ;  /* 0xfffff00019197812 */ /* 0x000fe400078ec0ff */
[----:B------:R-:W-:Y:S02]  /*2760*/  LOP3.LUT R27, R27, 0xfff, RZ, 0xc0, !PT ;  /* 0x00000fff1b1b7812 */ /* 0x000fe400078ec0ff */
[----:B--2---:R-:W-:-:S05]  /*2770*/  IADD3 R24, P0, PT, R8, R25, RZ ;  /* 0x0000001908187210 */ /* 0x004fca0007f1e0ff */
[----:B------:R-:W-:Y:S01]  /*2780*/  IMAD.X R25, R9, 0x1, R27, P0 ;  /* 0x0000000109197824 */ /* 0x000fe200000e061b */
[----:B------:R-:W-:-:S04]  /*2790*/  IADD3 R26, P0, P1, R28, -0x40, -R24 ;  /* 0xffffffc01c1a7810 */ /* 0x000fc8000791e818 */
[----:B------:R-:W-:-:S04]  /*27a0*/  IADD3.X R23, PT, PT, R23, -0x1, ~R25, P0, P1 ;  /* 0xffffffff17177810 */ /* 0x000fc800007e2c19 */
[----:B------:R-:W-:-:S13]  /*27b0*/  ISETP.GE.AND P0, PT, R23, RZ, PT ;  /* 0x000000ff1700720c */ /* 0x000fda0003f06270 */
[----:B------:R-:W-:Y:S05]  /*27c0*/  @!P0 BRA `(.L_x_4) ;  /* 0x0000000000fc8947 */ /* 0x000fea0003800000 */
[----:B------:R-:W0:Y:S02]  /*27d0*/  LDCU UR4, c[0x0][0x388] ;  /* 0x00007100ff0477ac */ /* 0x000e240008000800 */
[----:B0-----:R-:W-:-:S06]  /*27e0*/  UIADD3 UR4, UPT, UPT, UR4, 0x6, URZ ;  /* 0x0000000604047890 */ /* 0x001fcc000fffe0ff */
[----:B------:R-:W-:-:S04]  /*27f0*/  SHF.R.U64 R9, R26, UR4, R23 ;  /* 0x000000041a097c19 */ /* 0x000fc80008001217 */
[----:B------:R-:W-:-:S13]  /*2800*/  ISETP.LT.U32.AND P0, PT, R9, UR5, PT ;  /* 0x0000000509007c0c */ /* 0x000fda000bf01070 */
[----:B------:R-:W-:Y:S05]  /*2810*/  @!P0 BRA `(.L_x_4) ;  /* 0x0000000000e88947 */ /* 0x000fea0003800000 */
[----:B------:R-:W-:Y:S02]  /*2820*/  VOTE.ANY R23, PT, PT ;  /* 0x0000000000177806 */ /* 0x000fe400038e0100 */
[----:B------:R-:W-:Y:S02]  /*2830*/  SHF.L.U32 R9, R30, R9, RZ ;  /* 0x000000091e097219 */ /* 0x000fe400000006ff */
[----:B------:R-:W0:Y:S03]  /*2840*/  BREV R8, R23 ;  /* 0x0000001700087301 */ /* 0x000e260000000000 */
[----:B------:R3:W-:Y:S05]  /*2850*/  ATOM.E.OR.STRONG.GPU PT, RZ, desc[UR12][R24.64], R9 ;  /* 0x8000000918ff798a */ /* 0x0007ea000b1ef10c */
[----:B0-----:R-:W0:Y:S02]  /*2860*/  FLO.U32.SH R8, R8 ;  /* 0x0000000800087300 */ /* 0x001e2400000e0400 */
[----:B0-----:R-:W-:-:S13]  /*2870*/  ISETP.NE.AND P0, PT, R19, R8, PT ;  /* 0x000000081300720c */ /* 0x001fda0003f05270 */
[----:B---3--:R-:W-:Y:S05]  /*2880*/  @P0 BRA `(.L_x_4) ;  /* 0x0000000000cc0947 */ /* 0x008fea0003800000 */
[----:B------:R-:W2:Y:S01]  /*2890*/  LDG.E.64 R10, desc[UR12][R10.64+0x48] ;  /* 0x0000480c0a0a7981 */ /* 0x000ea2000c1e1b00 */
[----:B------:R-:W0:Y:S01]  /*28a0*/  POPC R24, R23 ;  /* 0x0000001700187309 */ /* 0x000e220000000000 */
[----:B------:R-:W-:Y:S01]  /*28b0*/  IMAD.MOV.U32 R25, RZ, RZ, RZ ;  /* 0x000000ffff197224 */ /* 0x000fe200078e00ff */
[----:B--2---:R-:W-:-:S04]  /*28c0*/  LEA R8, P0, R31, R10, 0x3 ;  /* 0x0000000a1f087211 */ /* 0x004fc800078018ff */
[----:B------:R-:W-:-:S08]  /*28d0*/  LEA.HI.X R9, R31, R11, RZ, 0x3, P0 ;  /* 0x0000000b1f097211 */ /* 0x000fd000000f1cff */
[----:B0-----:R0:W-:Y:S02]  /*28e0*/  ATOM.E.ADD.64.STRONG.GPU P0, RZ, desc[UR12][R8.64], R24 ;  /* 0x8000001808ff798a */ /* 0x0011e4000810f50c */
[----:B0-----:R-:W-:Y:S05]  /*28f0*/  @P0 BRA `(.L_x_4) ;  /* 0x0000000000b00947 */ /* 0x001fea0003800000 */
[----:B------:R-:W0:Y:S02]  /*2900*/  QSPC.E.S P0, RZ, [R8] ;  /* 0x0000000008ff73aa */ /* 0x000e240000000500 */
[----:B0-----:R-:W-:Y:S05]  /*2910*/  @!P0 BRA `(.L_x_48) ;  /* 0x00000000001c8947 */ /* 0x001fea0003800000 */
[----:B------:R-:W-:-:S07]  /*2920*/  MOV R23, R8 ;  /* 0x0000000800177202 */ /* 0x000fce0000000f00 */
.L_x_49:
[----:B------:R-:W0:Y:S02]  /*2930*/  LDS.64 R8, [R23] ;  /* 0x0000000017087984 */ /* 0x000e240000000a00 */
[----:B0-----:R-:W-:-:S05]  /*2940*/  IADD3 R10, P0, PT, R24, R8, RZ ;  /* 0x00000008180a7210 */ /* 0x001fca0007f1e0ff */
[----:B------:R-:W-:-:S07]  /*2950*/  IMAD.X R11, RZ, RZ, R9, P0 ;  /* 0x000000ffff0b7224 */ /* 0x000fce00000e0609 */
[----:B------:R-:W0:Y:S02]  /*2960*/  ATOMS.CAST.SPIN.64 P0, [R23], R8, R10 ;  /* 0x000000081700758d */ /* 0x000e24000180040a */
[----:B0-----:R-:W-:Y:S05]  /*2970*/  @!P0 BRA `(.L_x_49) ;  /* 0xfffffffc00ec8947 */ /* 0x001fea000383ffff */
[----:B------:R-:W-:Y:S05]  /*2980*/  BRA `(.L_x_4) ;  /* 0x00000000008c7947 */ /* 0x000fea0003800000 */
.L_x_48:
[----:B------:R-:W2:Y:S02]  /*2990*/  LD.E.64 R10, desc[UR12][R8.64] ;  /* 0x0000000c080a7980 */ /* 0x000ea4000c101b00 */
[----:B--2---:R-:W-:-:S05]  /*29a0*/  IADD3 R24, P0, PT, R24, R10, RZ ;  /* 0x0000000a18187210 */ /* 0x004fca0007f1e0ff */
[----:B------:R-:W-:-:S05]  /*29b0*/  IMAD.X R25, RZ, RZ, R11, P0 ;  /* 0x000000ffff197224 */ /* 0x000fca00000e060b */
[----:B------:R3:W-:Y:S01]  /*29c0*/  ST.E.64 desc[UR12][R8.64], R24 ;  /* 0x0000001808007985 */ /* 0x0007e2000c101b0c */
[----:B------:R-:W-:Y:S05]  /*29d0*/  BRA `(.L_x_4) ;  /* 0x0000000000787947 */ /* 0x000fea0003800000 */
.L_x_33:
[----:B------:R-:W1:Y:S01]  /*29e0*/  LDC.64 R8, c[0x0][0x380] ;  /* 0x0000e000ff087b82 */ /* 0x000e620000000a00 */
[----:B------:R-:W2:Y:S07]  /*29f0*/  S2R R10, SR_LANEID ;  /* 0x00000000000a7919 */ /* 0x000eae0000000000 */
[----:B------:R-:W3:Y:S01]  /*2a00*/  LDC R11, c[0x0][0x388] ;  /* 0x0000e200ff0b7b82 */ /* 0x000ee20000000800 */
[----:B-1----:R-:W3:Y:S01]  /*2a10*/  LDG.E.64 R8, desc[UR12][R8.64+0x50] ;  /* 0x0000500c08087981 */ /* 0x002ee2000c1e1b00 */
[----:B------:R-:W-:-:S02]  /*2a20*/  VOTEU.ANY UR4, UPT, PT ;  /* 0x0000000000047886 */ /* 0x000fc400038e0100 */
[----:B------:R-:W-:Y:S02]  /*2a30*/  UFLO.U32 UR11, UR4 ;  /* 0x00000004000b72bd */ /* 0x000fe400080e0000 */
[----:B------:R-:W1:Y:S04]  /*2a40*/  POPC R26, UR4 ;  /* 0x00000004001a7d09 */ /* 0x000e680008000000 */
[----:B--2---:R-:W-:Y:S02]  /*2a50*/  ISETP.EQ.U32.AND P0, PT, R10, UR11, PT ;  /* 0x0000000b0a007c0c */ /* 0x004fe4000bf02070 */
[----:B---3--:R-:W-:-:S04]  /*2a60*/  LEA R10, P1, R11, R8, 0x3 ;  /* 0x000000080b0a7211 */ /* 0x008fc800078218ff */
[----:B------:R-:W-:-:S07]  /*2a70*/  LEA.HI.X R11, R11, R9, RZ, 0x3, P1 ;  /* 0x000000090b0b7211 */ /* 0x000fce00008f1cff */
[----:B-1----:R-:W-:Y:S05]  /*2a80*/  @!P0 BRA `(.L_x_4) ;  /* 0x00000000004c8947 */ /* 0x002fea0003800000 */
[----:B------:R-:W-:Y:S01]  /*2a90*/  IMAD.WIDE.U32 R26, R26, 0x1, RZ ;  /* 0x000000011a1a7825 */ /* 0x000fe200078e00ff */
[----:B------:R-:W-:-:S03]  /*2aa0*/  UMOV UR4, URZ ;  /* 0x000000ff00047c82 */ /* 0x000fc60008000000 */
[----:B------:R-:W-:Y:S02]  /*2ab0*/  VIADD R25, R27, UR4 ;  /* 0x000000041b197c36 */ /* 0x000fe40008000000 */
[----:B------:R-:W-:-:S05]  /*2ac0*/  IMAD.MOV.U32 R24, RZ, RZ, R26 ;  /* 0x000000ffff187224 */ /* 0x000fca00078e001a */
[----:B------:R1:W-:Y:S02]  /*2ad0*/  ATOM.E.ADD.64.STRONG.GPU P0, RZ, desc[UR12][R10.64], R24 ;  /* 0x800000180aff798a */ /* 0x0003e4000810f50c */
[----:B-1----:R-:W-:Y:S05]  /*2ae0*/  @P0 BRA `(.L_x_4) ;  /* 0x0000000000340947 */ /* 0x002fea0003800000 */
[----:B------:R-:W1:Y:S02]  /*2af0*/  QSPC.E.S P0, RZ, [R10] ;  /* 0x000000000aff73aa */ /* 0x000e640000000500 */
[----:B-1----:R-:W-:Y:S05]  /*2b00*/  @!P0 BRA `(.L_x_50) ;  /* 0x00000000001c8947 */ /* 0x002fea0003800000 */
[----:B------:R-:W-:-:S07]  /*2b10*/  MOV R23, R10 ;  /* 0x0000000a00177202 */ /* 0x000fce0000000f00 */
.L_x_51:
[----:B------:R-:W1:Y:S02]  /*2b20*/  LDS.64 R8, [R23] ;  /* 0x0000000017087984 */ /* 0x000e640000000a00 */
[----:B-1----:R-:W-:-:S05]  /*2b30*/  IADD3 R10, P0, PT, R8, R26, RZ ;  /* 0x0000001a080a7210 */ /* 0x002fca0007f1e0ff */
[----:B------:R-:W-:-:S07]  /*2b40*/  IMAD.X R11, R9, 0x1, R25, P0 ;  /* 0x00000001090b7824 */ /* 0x000fce00000e0619 */
[----:B------:R-:W1:Y:S02]  /*2b50*/  ATOMS.CAST.SPIN.64 P0, [R23], R8, R10 ;  /* 0x000000081700758d */ /* 0x000e64000180040a */
[----:B-1----:R-:W-:Y:S05]  /*2b60*/  @!P0 BRA `(.L_x_51) ;  /* 0xfffffffc00ec8947 */ /* 0x002fea000383ffff */
[----:B------:R-:W-:Y:S05]  /*2b70*/  BRA `(.L_x_4) ;  /* 0x0000000000107947 */ /* 0x000fea0003800000 */
.L_x_50:
[----:B------:R-:W2:Y:S02]  /*2b80*/  LD.E.64 R8, desc[UR12][R10.64] ;  /* 0x0000000c0a087980 */ /* 0x000ea4000c101b00 */
[----:B--2---:R-:W-:-:S05]  /*2b90*/  IADD3 R26, P0, PT, R8, R26, RZ ;  /* 0x0000001a081a7210 */ /* 0x004fca0007f1e0ff */
[----:B------:R-:W-:-:S05]  /*2ba0*/  IMAD.X R27, R9, 0x1, R25, P0 ;  /* 0x00000001091b7824 */ /* 0x000fca00000e0619 */
[----:B------:R1:W-:Y:S03]  /*2bb0*/  ST.E.64 desc[UR12][R10.64], R26 ;  /* 0x0000001a0a007985 */ /* 0x0003e6000c101b0c */
.L_x_4:
[----:B------:R-:W-:Y:S05]  /*2bc0*/  BSYNC B2 ;  /* 0x0000000000027941 */ /* 0x000fea0003800000 */
.L_x_3:
[----:B------:R-:W4:Y:S01]  /*2bd0*/  LDCU UR4, c[0x0][0x38c] ;  /* 0x00007180ff0477ac */ /* 0x000f220008000800 */
[----:B------:R-:W-:-:S05]  /*2be0*/  VIADD R12, R12, 0x1 ;  /* 0x000000010c0c7836 */ /* 0x000fca0000000000 */
[----:B----4-:R-:W-:-:S13]  /*2bf0*/  ISETP.NE.AND P0, PT, R12, UR4, PT ;  /* 0x000000040c007c0c */ /* 0x010fda000bf05270 */
[----:B------:R-:W-:Y:S05]  /*2c00*/  @P0 BRA `(.L_x_52) ;  /* 0xffffffd800840947 */ /* 0x000fea000383ffff */
[----:B------:R-:W-:Y:S05]  /*2c10*/  BSYNC B3 ;  /* 0x0000000000037941 */ /* 0x000fea0003800000 */
.L_x_0:
[----:B-1----:R-:W1:Y:S01]  /*2c20*/  LDC R0, c[0x0][0x388] ;  /* 0x0000e200ff007b82 */ /* 0x002e620000000800 */
[----:B------:R-:W-:Y:S01]  /*2c30*/  ISETP.NE.U32.AND P0, PT, R22, RZ, PT ;  /* 0x000000ff1600720c */ /* 0x000fe20003f05070 */
[----:B------:R-:W-:Y:S03]  /*2c40*/  BSSY.RECONVERGENT B0, `(.L_x_53) ;  /* 0x0000042000007945 */ /* 0x000fe60003800200 */
[----:B------:R-:W-:-:S04]  /*2c50*/  ISETP.NE.AND.EX P0, PT, R21, RZ, PT, P0 ;  /* 0x000000ff1500720c */ /* 0x000fc80003f05300 */
[----:B-1----:R-:W-:-:S13]  /*2c60*/  ISETP.LT.OR P0, PT, R0, RZ, !P0 ;  /* 0x000000ff0000720c */ /* 0x002fda0004701670 */
[----:B------:R-:W-:Y:S05]  /*2c70*/  @P0 BRA `(.L_x_54) ;  /* 0x0000000000f80947 */ /* 0x000fea0003800000 */
[----:B------:R-:W1:Y:S02]  /*2c80*/  LDC.64 R2, c[0x0][0x380] ;  /* 0x0000e000ff027b82 */ /* 0x000e640000000a00 */
[----:B-1----:R-:W-:-:S05]  /*2c90*/  IMAD.WIDE.U32 R6, R0, 0x8, R2 ;  /* 0x0000000800067825 */ /* 0x002fca00078e0002 */
[----:B------:R-:W4:Y:S02]  /*2ca0*/  LDG.E.64 R2, desc[UR12][R6.64+0x18] ;  /* 0x0000180c06027981 */ /* 0x000f24000c1e1b00 */
[----:B----4-:R-:W-:-:S05]  /*2cb0*/  IADD3 R5, P0, PT, -R2, R22, RZ ;  /* 0x0000001602057210 */ /* 0x010fca0007f1e1ff */
[----:B---3--:R-:W-:-:S05]  /*2cc0*/  IMAD.X R8, R21, 0x1, ~R3, P0 ;  /* 0x0000000115087824 */ /* 0x008fca00000e0e03 */
[----:B------:R-:W-:-:S13]  /*2cd0*/  ISETP.GE.AND P0, PT, R8, RZ, PT ;  /* 0x000000ff0800720c */ /* 0x000fda0003f06270 */
[----:B------:R-:W-:Y:S05]  /*2ce0*/  @!P0 BRA `(.L_x_54) ;  /* 0x0000000000dc8947 */ /* 0x000fea0003800000 */
[----:B------:R-:W1:Y:S02]  /*2cf0*/  LDC.64 R2, c[0x0][0x380] ;  /* 0x0000e000ff027b82 */ /* 0x000e640000000a00 */
[----:B-1----:R-:W3:Y:S01]  /*2d00*/  LDG.E R4, desc[UR12][R2.64+0x30] ;  /* 0x0000300c02047981 */ /* 0x002ee2000c1e1900 */
[----:B--2---:R-:W-:-:S04]  /*2d10*/  SHF.R.U64 R11, R5, 0xc, R8 ;  /* 0x0000000c050b7819 */ /* 0x004fc80000001208 */
[----:B---3--:R-:W-:-:S13]  /*2d20*/  ISETP.GT.U32.AND P0, PT, R4, R11, PT ;  /* 0x0000000b0400720c */ /* 0x008fda0003f04070 */
[----:B------:R-:W-:Y:S05]  /*2d30*/  @!P0 BRA `(.L_x_54) ;  /* 0x0000000000c88947 */ /* 0x000fea0003800000 */
[----:B------:R-:W2:Y:S01]  /*2d40*/  LDG.E.64 R4, desc[UR12][R6.64] ;  /* 0x0000000c06047981 */ /* 0x000ea2000c1e1b00 */
[----:B------:R-:W-:Y:S01]  /*2d50*/  IMAD.SHL.U32 R9, R11, 0x1000, RZ ;  /* 0x000010000b097824 */ /* 0x000fe200078e00ff */
[----:B------:R-:W-:-:S04]  /*2d60*/  SHF.R.U32.HI R8, RZ, 0xc, R8 ;  /* 0x0000000cff087819 */ /* 0x000fc80000011608 */
        /* <DEDUP_REMOVED lines=9> */
[----:B------:R-:W-:Y:S01]  /*2e00*/  IMAD.MOV.U32 R7, RZ, RZ, 0x1f ;  /* 0x0000001fff077424 */ /* 0x000fe200078e00ff */
[C---:B------:R-:W-:Y:S01]  /*2e10*/  ISETP.NE.AND P0, PT, R0.reuse, 0x1, PT ;  /* 0x000000010000780c */ /* 0x040fe20003f05270 */
[C---:B------:R-:W-:Y:S01]  /*2e20*/  VIADD R6, R0.reuse, 0x6 ;  /* 0x0000000600067836 */ /* 0x040fe20000000000 */
[----:B------:R-:W-:Y:S02]  /*2e30*/  ISETP.NE.AND P1, PT, R0, RZ, PT ;  /* 0x000000ff0000720c */ /* 0x000fe40003f25270 */
[----:B------:R-:W-:Y:S02]  /*2e40*/  SEL R7, R7, 0xf, !P0 ;  /* 0x0000000f07077807 */ /* 0x000fe40004000000 */
[----:B------:R-:W-:Y:S02]  /*2e50*/  SHF.R.U64 R22, R22, R6, R21 ;  /* 0x0000000616167219 */ /* 0x000fe40000001215 */
[----:B------:R-:W-:-:S04]  /*2e60*/  SEL R7, R7, 0x20, P1 ;  /* 0x0000002007077807 */ /* 0x000fc80000800000 */
[----:B------:R-:W-:-:S13]  /*2e70*/  ISETP.GT.U32.AND P0, PT, R7, R22, PT ;  /* 0x000000160700720c */ /* 0x000fda0003f04070 */
[----:B------:R-:W-:Y:S05]  /*2e80*/  @!P0 BRA `(.L_x_54) ;  /* 0x0000000000748947 */ /* 0x000fea0003800000 */
[----:B------:R-:W1:Y:S01]  /*2e90*/  S2R R9, SR_TID.X ;  /* 0x0000000000097919 */ /* 0x000e620000002100 */
[----:B------:R-:W-:Y:S01]  /*2ea0*/  VOTE.ANY R8, PT, PT ;  /* 0x0000000000087806 */ /* 0x000fe200038e0100 */
[----:B------:R-:W-:-:S03]  /*2eb0*/  IMAD.MOV.U32 R7, RZ, RZ, 0x1 ;  /* 0x00000001ff077424 */ /* 0x000fc600078e00ff */
[----:B------:R-:W2:Y:S02]  /*2ec0*/  BREV R6, R8 ;  /* 0x0000000800067301 */ /* 0x000ea40000000000 */
[----:B------:R-:W-:-:S05]  /*2ed0*/  SHF.L.U32 R7, R7, R22, RZ ;  /* 0x0000001607077219 */ /* 0x000fca00000006ff */
[----:B------:R4:W-:Y:S01]  /*2ee0*/  ATOM.E.OR.STRONG.GPU PT, RZ, desc[UR12][R4.64], R7 ;  /* 0x8000000704ff798a */ /* 0x0009e2000b1ef10c */
[----:B--2---:R-:W2:Y:S01]  /*2ef0*/  FLO.U32.SH R6, R6 ;  /* 0x0000000600067300 */ /* 0x004ea200000e0400 */
[----:B-1----:R-:W-:-:S04]  /*2f00*/  LOP3.LUT R9, R9, 0x1f, RZ, 0xc0, !PT ;  /* 0x0000001f09097812 */ /* 0x002fc800078ec0ff */
[----:B--2---:R-:W-:-:S13]  /*2f10*/  ISETP.NE.AND P0, PT, R9, R6, PT ;  /* 0x000000060900720c */ /* 0x004fda0003f05270 */
[----:B----4-:R-:W-:Y:S05]  /*2f20*/  @P0 BRA `(.L_x_54) ;  /* 0x00000000004c0947 */ /* 0x010fea0003800000 */
[----:B------:R-:W2:Y:S01]  /*2f30*/  LDG.E.64 R2, desc[UR12][R2.64+0x48] ;  /* 0x0000480c02027981 */ /* 0x000ea2000c1e1b00 */
[----:B------:R-:W1:Y:S01]  /*2f40*/  POPC R8, R8 ;  /* 0x0000000800087309 */ /* 0x000e620000000000 */
[----:B------:R-:W-:Y:S02]  /*2f50*/  IMAD.MOV.U32 R9, RZ, RZ, RZ ;  /* 0x000000ffff097224 */ /* 0x000fe400078e00ff */
[----:B--2---:R-:W-:-:S05]  /*2f60*/  IMAD.WIDE.U32 R4, R0, 0x8, R2 ;  /* 0x0000000800047825 */ /* 0x004fca00078e0002 */
[----:B-1----:R1:W-:Y:S02]  /*2f70*/  ATOM.E.ADD.64.STRONG.GPU P0, RZ, desc[UR12][R4.64], R8 ;  /* 0x8000000804ff798a */ /* 0x0023e4000810f50c */
[----:B-1----:R-:W-:Y:S05]  /*2f80*/  @P0 BRA `(.L_x_54) ;  /* 0x0000000000340947 */ /* 0x002fea0003800000 */
[----:B------:R-:W1:Y:S02]  /*2f90*/  QSPC.E.S P0, RZ, [R4] ;  /* 0x0000000004ff73aa */ /* 0x000e640000000500 */
[----:B-1----:R-:W-:Y:S05]  /*2fa0*/  @!P0 BRA `(.L_x_55) ;  /* 0x00000000001c8947 */ /* 0x002fea0003800000 */
[----:B------:R-:W-:-:S07]  /*2fb0*/  MOV R3, R4 ;  /* 0x0000000400037202 */ /* 0x000fce0000000f00 */
.L_x_56:
[----:B------:R-:W1:Y:S02]  /*2fc0*/  LDS.64 R4, [R3] ;  /* 0x0000000003047984 */ /* 0x000e640000000a00 */
[----:B-1----:R-:W-:-:S05]  /*2fd0*/  IADD3 R6, P0, PT, R8, R4, RZ ;  /* 0x0000000408067210 */ /* 0x002fca0007f1e0ff */
[----:B------:R-:W-:-:S07]  /*2fe0*/  IMAD.X R7, RZ, RZ, R5, P0 ;  /* 0x000000ffff077224 */ /* 0x000fce00000e0605 */
[----:B------:R-:W1:Y:S02]  /*2ff0*/  ATOMS.CAST.SPIN.64 P0, [R3], R4, R6 ;  /* 0x000000040300758d */ /* 0x000e640001800406 */
[----:B-1----:R-:W-:Y:S05]  /*3000*/  @!P0 BRA `(.L_x_56) ;  /* 0xfffffffc00ec8947 */ /* 0x002fea000383ffff */
[----:B------:R-:W-:Y:S05]  /*3010*/  BRA `(.L_x_54) ;  /* 0x0000000000107947 */ /* 0x000fea0003800000 */
.L_x_55:
[----:B------:R-:W2:Y:S02]  /*3020*/  LD.E.64 R2, desc[UR12][R4.64] ;  /* 0x0000000c04027980 */ /* 0x000ea4000c101b00 */
[----:B--2---:R-:W-:-:S05]  /*3030*/  IADD3 R8, P0, PT, R8, R2, RZ ;  /* 0x0000000208087210 */ /* 0x004fca0007f1e0ff */
[----:B------:R-:W-:-:S05]  /*3040*/  IMAD.X R9, RZ, RZ, R3, P0 ;  /* 0x000000ffff097224 */ /* 0x000fca00000e0603 */
[----:B------:R1:W-:Y:S03]  /*3050*/  ST.E.64 desc[UR12][R4.64], R8 ;  /* 0x0000000804007985 */ /* 0x0003e6000c101b0c */
.L_x_54:
[----:B------:R-:W-:Y:S05]  /*3060*/  BSYNC.RECONVERGENT B0 ;  /* 0x0000000000007941 */ /* 0x000fea0003800200 */
.L_x_53:
[----:B-1----:R-:W-:Y:S01]  /*3070*/  CS2R R4, SR_CLOCKLO ;  /* 0x0000000000047805 */ /* 0x002fe20000015000 */
[----:B------:R-:W1:Y:S01]  /*3080*/  S2R R0, SR_TID.X ;  /* 0x0000000000007919 */ /* 0x000e620000002100 */
[----:B------:R-:W1:Y:S02]  /*3090*/  S2UR UR4, SR_CTAID.X ;  /* 0x00000000000479c3 */ /* 0x000e640000002500 */
[----:B-1----:R-:W-:-:S13]  /*30a0*/  LOP3.LUT P0, RZ, R0, UR4, RZ, 0xfc, !PT ;  /* 0x0000000400ff7c12 */ /* 0x002fda000f80fcff */
[----:B------:R-:W-:Y:S05]  /*30b0*/  @P0 EXIT ;  /* 0x000000000000094d */ /* 0x000fea0003800000 */
[----:B------:R-:W1:Y:S01]  /*30c0*/  LDC.64 R2, c[0x0][0x390] ;  /* 0x0000e400ff027b82 */ /* 0x000e620000000a00 */
[----:B------:R-:W-:-:S05]  /*30d0*/  IADD3 R4, P0, PT, -R14, R4, RZ ;  /* 0x000000040e047210 */ /* 0x000fca0007f1e1ff */
[----:B------:R-:W-:-:S05]  /*30e0*/  IMAD.X R5, R5, 0x1, ~R15, P0 ;  /* 0x0000000105057824 */ /* 0x000fca00000e0e0f */
[----:B-1----:R-:W-:Y:S01]  /*30f0*/  REDG.E.MAX.64.STRONG.GPU desc[UR12][R2.64], R4 ;  /* 0x000000040200798e */ /* 0x002fe2000d12e50c */
[----:B------:R-:W-:Y:S05]  /*3100*/  EXIT ;  /* 0x000000000000794d */ /* 0x000fea0003800000 */
.L_x_32:
[----:B------:R-:W-:Y:S01]  /*3110*/  BSSY B0, `(.L_x_57) ;  /* 0x0000005000007945 */ /* 0x000fe20003800000 */
[----:B------:R-:W-:-:S07]  /*3120*/  IMAD.MOV.U32 R9, RZ, RZ, 0x1f ;  /* 0x0000001fff097424 */ /* 0x000fce00078e00ff */
[----:B------:R-:W-:Y:S05]  /*3130*/  WARPSYNC.COLLECTIVE R31, `(.L_x_58) ;  /* 0x000000001f087348 */ /* 0x000fea0003c00000 */
[----:B------:R0:W1:Y:S02]  /*3140*/  SHFL.IDX P0, R0, R0, R32, R9 ;  /* 0x0000002000007389 */ /* 0x0000640000000009 */
[----:B01----:R-:W-:Y:S05]  /*3150*/  ENDCOLLECTIVE ;  /* 0x000000000000791b */ /* 0x003fea0003800000 */
.L_x_58:
[----:B------:R-:W-:Y:S05]  /*3160*/  BSYNC B0 ;  /* 0x0000000000007941 */ /* 0x000fea0003800000 */
.L_x_57:
[----:B------:R-:W-:Y:S01]  /*3170*/  BSSY B0, `(.L_x_59) ;  /* 0x0000007000007945 */ /* 0x000fe20003800000 */
[----:B------:R-:W-:Y:S02]  /*3180*/  IMAD.MOV.U32 R13, RZ, RZ, R0 ;  /* 0x000000ffff0d7224 */ /* 0x000fe400078e0000 */
[----:B------:R-:W-:Y:S02]  /*3190*/  IMAD.MOV.U32 R0, RZ, RZ, R8 ;  /* 0x000000ffff007224 */ /* 0x000fe400078e0008 */
[----:B------:R-:W-:-:S07]  /*31a0*/  IMAD.MOV.U32 R9, RZ, RZ, 0x1f ;  /* 0x0000001fff097424 */ /* 0x000fce00078e00ff */
[----:B------:R-:W-:Y:S05]  /*31b0*/  WARPSYNC.COLLECTIVE R31, `(.L_x_60) ;  /* 0x000000001f087348 */ /* 0x000fea0003c00000 */
[----:B------:R0:W1:Y:S02]  /*31c0*/  SHFL.IDX P0, R0, R0, R32, R9 ;  /* 0x0000002000007389 */ /* 0x0000640000000009 */
[----:B01----:R-:W-:Y:S05]  /*31d0*/  ENDCOLLECTIVE ;  /* 0x000000000000791b */ /* 0x003fea0003800000 */
.L_x_60:
[----:B------:R-:W-:Y:S05]  /*31e0*/  BSYNC B0 ;  /* 0x0000000000007941 */ /* 0x000fea0003800000 */
.L_x_59:
[----:B------:R-:W-:Y:S01]  /*31f0*/  IMAD.MOV.U32 R8, RZ, RZ, R0 ;  /* 0x000000ffff087224 */ /* 0x000fe200078e0000 */
[----:B------:R-:W-:Y:S06]  /*3200*/  BRA `(.L_x_61) ;  /* 0xffffffe800b47947 */ /* 0x000fec000383ffff */
.L_x_38:
[----:B------:R-:W-:Y:S01]  /*3210*/  BSSY B0, `(.L_x_62) ;  /* 0x0000005000007945 */ /* 0x000fe20003800000 */
[----:B------:R-:W-:-:S07]  /*3220*/  IMAD.MOV.U32 R9, RZ, RZ, 0x1f ;  /* 0x0000001fff097424 */ /* 0x000fce00078e00ff */
[----:B------:R-:W-:Y:S05]  /*3230*/  WARPSYNC.COLLECTIVE R31, `(.L_x_63) ;  /* 0x000000001f087348 */ /* 0x000fea0003c00000 */
[----:B------:R0:W1:Y:S02]  /*3240*/  SHFL.IDX P0, R0, R0, R32, R9 ;  /* 0x0000002000007389 */ /* 0x0000640000000009 */
[----:B01----:R-:W-:Y:S05]  /*3250*/  ENDCOLLECTIVE ;  /* 0x000000000000791b */ /* 0x003fea0003800000 */
.L_x_63:
[----:B------:R-:W-:Y:S05]  /*3260*/  BSYNC B0 ;  /* 0x0000000000007941 */ /* 0x000fea0003800000 */
.L_x_62:
[----:B------:R-:W-:Y:S05]  /*3270*/  BRA `(.L_x_64) ;  /* 0xffffffec00b07947 */ /* 0x000fea000383ffff */
        .weak           $__internal_0_$__cuda_sm20_div_u16
        .type           $__internal_0_$__cuda_sm20_div_u16,@function
        .size           $__internal_0_$__cuda_sm20_div_u16,($__internal_1_$__cuda_sm20_rem_u16 - $__internal_0_$__cuda_sm20_div_u16)
$__internal_0_$__cuda_sm20_div_u16:
[----:B------:R-:W0:Y:S01]  /*3280*/  I2F.U16 R0, UR6 ;  /* 0x0000000600007d06 */ /* 0x000e220008101000 */
[----:B------:R-:W-:Y:S01]  /*3290*/  IMAD.MOV.U32 R8, RZ, RZ, 0x4b800000 ;  /* 0x4b800000ff087424 */ /* 0x000fe200078e00ff */
[----:B------:R-:W-:Y:S01]  /*32a0*/  UISETP.NE.U32.AND UP0, UPT, UR6, URZ, UPT ;  /* 0x000000ff0600728c */ /* 0x000fe2000bf05070 */
[C---:B0-----:R-:W-:Y:S02]  /*32b0*/  FSETP.GEU.AND P1, PT, |R0|.reuse, 1.175494350822287508e-38, PT ;  /* 0x008000000000780b */ /* 0x041fe40003f2e200 */
[----:B------:R-:W-:Y:S02]  /*32c0*/  FSETP.GT.AND P0, PT, |R0|, 8.50705917302346158658e+37, PT ;  /* 0x7e8000000000780b */ /* 0x000fe40003f04200 */
[----:B------:R-:W-:-:S04]  /*32d0*/  FSEL R8, R8, 1, !P1 ;  /* 0x3f80000008087808 */ /* 0x000fc80004800000 */
[----:B------:R-:W-:Y:S01]  /*32e0*/  FSEL R9, R8, 0.25, !P0 ;  /* 0x3e80000008097808 */ /* 0x000fe20004000000 */
[----:B------:R-:W-:-:S04]  /*32f0*/  IMAD.MOV.U32 R8, RZ, RZ, R11 ;  /* 0x000000ffff087224 */ /* 0x000fc800078e000b */
[----:B------:R-:W-:Y:S02]  /*3300*/  FMUL R10, R0, R9 ;  /* 0x00000009000a7220 */ /* 0x000fe40000400000 */
[----:B------:R-:W-:Y:S08]  /*3310*/  I2F.U16.RZ R0, UR4 ;  /* 0x0000000400007d06 */ /* 0x000ff0000810d000 */
[----:B------:R-:W0:Y:S02]  /*3320*/  MUFU.RCP R10, R10 ;  /* 0x0000000a000a7308 */ /* 0x000e240000001000 */
[----:B0-----:R-:W-:-:S04]  /*3330*/  FMUL R9, R9, R10 ;  /* 0x0000000a09097220 */ /* 0x001fc80000400000 */
[----:B------:R-:W-:-:S04]  /*3340*/  VIADD R9, R9, 0x2 ;  /* 0x0000000209097836 */ /* 0x000fc80000000000 */
[----:B------:R-:W-:Y:S01]  /*3350*/  FMUL.RZ R0, R0, R9 ;  /* 0x0000000900007220 */ /* 0x000fe2000040c000 */
[----:B------:R-:W-:-:S05]  /*3360*/  IMAD.MOV.U32 R9, RZ, RZ, 0x0 ;  /* 0x00000000ff097424 */ /* 0x000fca00078e00ff */
[----:B------:R-:W0:Y:S02]  /*3370*/  F2I.U32.TRUNC.NTZ R0, R0 ;  /* 0x0000000000007305 */ /* 0x000e24000020f000 */
[----:B0-----:R-:W-:-:S13]  /*3380*/  R2UR UR4, R0 ;  /* 0x00000000000472ca */ /* 0x001fda00000e0000 */
[----:B------:R-:W-:-:S07]  /*3390*/  ULOP3.LUT UR10, UR4, 0xffff, URZ, 0xc0, !UPT ;  /* 0x0000ffff040a7892 */ /* 0x000fce000f8ec0ff */
[----:B------:R-:W-:Y:S01]  /*33a0*/  @!UP0 UMOV UR10, 0xffffffff ;  /* 0xffffffff000a8882 */ /* 0x000fe20000000000 */
[----:B------:R-:W-:Y:S05]  /*33b0*/  RET.REL.NODEC R8 `(_Z25viviani_slab_bench_kernelP8SlabPoolijPm) ;  /* 0xffffffcc08107950 */ /* 0x000fea0003c3ffff */
        .weak           $__internal_1_$__cuda_sm20_rem_u16
        .type           $__internal_1_$__cuda_sm20_rem_u16,@function
        .size           $__internal_1_$__cuda_sm20_rem_u16,($__internal_2_$__cuda_sm20_sqrt_rn_f32_slowpath - $__internal_1_$__cuda_sm20_rem_u16)
$__internal_1_$__cuda_sm20_rem_u16:
[----:B------:R-:W0:Y:S01]  /*33c0*/  I2F.U16 R11, R9 ;  /* 0x00000009000b7306 */ /* 0x000e220000101000 */
[----:B------:R-:W-:Y:S01]  /*33d0*/  IMAD.MOV.U32 R13, RZ, RZ, 0x4b800000 ;  /* 0x4b800000ff0d7424 */ /* 0x000fe200078e00ff */
[C---:B0-----:R-:W-:Y:S02]  /*33e0*/  FSETP.GEU.AND P1, PT, |R11|.reuse, 1.175494350822287508e-38, PT ;  /* 0x008000000b00780b */ /* 0x041fe40003f2e200 */
[----:B------:R-:W-:Y:S02]  /*33f0*/  FSETP.GT.AND P0, PT, |R11|, 8.50705917302346158658e+37, PT ;  /* 0x7e8000000b00780b */ /* 0x000fe40003f04200 */
[----:B------:R-:W-:-:S04]  /*3400*/  FSEL R13, R13, 1, !P1 ;  /* 0x3f8000000d0d7808 */ /* 0x000fc80004800000 */
[----:B------:R-:W-:Y:S02]  /*3410*/  FSEL R24, R13, 0.25, !P0 ;  /* 0x3e8000000d187808 */ /* 0x000fe40004000000 */
[----:B------:R-:W-:-:S03]  /*3420*/  ISETP.NE.U32.AND P0, PT, R9, RZ, PT ;  /* 0x000000ff0900720c */ /* 0x000fc60003f05070 */
[----:B------:R-:W-:Y:S02]  /*3430*/  FMUL R13, R11, R24 ;  /* 0x000000180b0d7220 */ /* 0x000fe40000400000 */
[----:B------:R-:W-:Y:S08]  /*3440*/  I2F.U16.RZ R11, R10 ;  /* 0x0000000a000b7306 */ /* 0x000ff0000010d000 */
[----:B------:R-:W0:Y:S02]  /*3450*/  MUFU.RCP R13, R13 ;  /* 0x0000000d000d7308 */ /* 0x000e240000001000 */
[----:B0-----:R-:W-:-:S04]  /*3460*/  FMUL R24, R24, R13 ;  /* 0x0000000d18187220 */ /* 0x001fc80000400000 */
[----:B------:R-:W-:-:S04]  /*3470*/  VIADD R24, R24, 0x2 ;  /* 0x0000000218187836 */ /* 0x000fc80000000000 */
[----:B------:R-:W-:-:S06]  /*3480*/  FMUL.RZ R11, R11, R24 ;  /* 0x000000180b0b7220 */ /* 0x000fcc000040c000 */
[----:B------:R-:W0:Y:S02]  /*3490*/  F2I.U32.TRUNC.NTZ R11, R11 ;  /* 0x0000000b000b7305 */ /* 0x000e24000020f000 */
[----:B0-----:R-:W-:-:S05]  /*34a0*/  LOP3.LUT R24, R11, 0xffff, RZ, 0xc0, !PT ;  /* 0x0000ffff0b187812 */ /* 0x001fca00078ec0ff */
[----:B------:R-:W-:-:S04]  /*34b0*/  IMAD.MOV R24, RZ, RZ, -R24 ;  /* 0x000000ffff187224 */ /* 0x000fc800078e0a18 */
[----:B------:R-:W-:Y:S02]  /*34c0*/  IMAD R24, R9, R24, R10 ;  /* 0x0000001809187224 */ /* 0x000fe400078e020a */
[----:B------:R-:W-:Y:S02]  /*34d0*/  IMAD.MOV.U32 R9, RZ, RZ, 0x0 ;  /* 0x00000000ff097424 */ /* 0x000fe400078e00ff */
[----:B------:R-:W-:Y:S02]  /*34e0*/  @!P0 IMAD.MOV.U32 R24, RZ, RZ, -0x1 ;  /* 0xffffffffff188424 */ /* 0x000fe400078e00ff */
[----:B------:R-:W-:Y:S05]  /*34f0*/  RET.REL.NODEC R8 `(_Z25viviani_slab_bench_kernelP8SlabPoolijPm) ;  /* 0xffffffc808c07950 */ /* 0x000fea0003c3ffff */
        .weak           $__internal_2_$__cuda_sm20_sqrt_rn_f32_slowpath
        .type           $__internal_2_$__cuda_sm20_sqrt_rn_f32_slowpath,@function
        .size           $__internal_2_$__cuda_sm20_sqrt_rn_f32_slowpath,($__internal_3_$__cuda_sm3x_div_rn_noftz_f32_slowpath - $__internal_2_$__cuda_sm20_sqrt_rn_f32_slowpath)
$__internal_2_$__cuda_sm20_sqrt_rn_f32_slowpath:
[----:B------:R-:W-:-:S13]  /*3500*/  LOP3.LUT P0, RZ, R8, 0x7fffffff, RZ, 0xc0, !PT ;  /* 0x7fffffff08ff7812 */ /* 0x000fda000780c0ff */
[----:B------:R-:W-:Y:S01]  /*3510*/  @!P0 IMAD.MOV.U32 R9, RZ, RZ, R8 ;  /* 0x000000ffff098224 */ /* 0x000fe200078e0008 */
[----:B------:R-:W-:Y:S06]  /*3520*/  @!P0 BRA `(.L_x_65) ;  /* 0x0000000000408947 */ /* 0x000fec0003800000 */
[----:B------:R-:W-:-:S13]  /*3530*/  FSETP.GEU.FTZ.AND P0, PT, R8, RZ, PT ;  /* 0x000000ff0800720b */ /* 0x000fda0003f1e000 */
[----:B------:R-:W-:Y:S01]  /*3540*/  @!P0 IMAD.MOV.U32 R9, RZ, RZ, 0x7fffffff ;  /* 0x7fffffffff098424 */ /* 0x000fe200078e00ff */
[----:B------:R-:W-:Y:S06]  /*3550*/  @!P0 BRA `(.L_x_65) ;  /* 0x0000000000348947 */ /* 0x000fec0003800000 */
[----:B------:R-:W-:-:S13]  /*3560*/  FSETP.GTU.FTZ.AND P0, PT, |R8|, +INF , PT ;  /* 0x7f8000000800780b */ /* 0x000fda0003f1c200 */
[----:B------:R-:W-:Y:S01]  /*3570*/  @P0 FADD.FTZ R9, R8, 1 ;  /* 0x3f80000008090421 */ /* 0x000fe20000010000 */
[----:B------:R-:W-:Y:S06]  /*3580*/  @P0 BRA `(.L_x_65) ;  /* 0x0000000000280947 */ /* 0x000fec0003800000 */
[----:B------:R-:W-:-:S13]  /*3590*/  FSETP.NEU.FTZ.AND P0, PT, |R8|, +INF , PT ;  /* 0x7f8000000800780b */ /* 0x000fda0003f1d200 */
[----:B------:R-:W-:-:S04]  /*35a0*/  @P0 FFMA R10, R8, 1.84467440737095516160e+19, RZ ;  /* 0x5f800000080a0823 */ /* 0x000fc800000000ff */
[----:B------:R-:W0:Y:S02]  /*35b0*/  @P0 MUFU.RSQ R9, R10 ;  /* 0x0000000a00090308 */ /* 0x000e240000001400 */
[----:B0-----:R-:W-:Y:S01]  /*35c0*/  @P0 FMUL.FTZ R11, R10, R9 ;  /* 0x000000090a0b0220 */ /* 0x001fe20000410000 */
[----:B------:R-:W-:Y:S01]  /*35d0*/  @P0 FMUL.FTZ R25, R9, 0.5 ;  /* 0x3f00000009190820 */ /* 0x000fe20000410000 */
[----:B------:R-:W-:Y:S02]  /*35e0*/  @!P0 IMAD.MOV.U32 R9, RZ, RZ, R8 ;  /* 0x000000ffff098224 */ /* 0x000fe400078e0008 */
[----:B------:R-:W-:-:S04]  /*35f0*/  @P0 FADD.FTZ R13, -R11, -RZ ;  /* 0x800000ff0b0d0221 */ /* 0x000fc80000010100 */
[----:B------:R-:W-:-:S04]  /*3600*/  @P0 FFMA R24, R11, R13, R10 ;  /* 0x0000000d0b180223 */ /* 0x000fc8000000000a */
[----:B------:R-:W-:-:S04]  /*3610*/  @P0 FFMA R24, R24, R25, R11 ;  /* 0x0000001918180223 */ /* 0x000fc8000000000b */
[----:B------:R-:W-:-:S07]  /*3620*/  @P0 FMUL.FTZ R9, R24, 2.3283064365386962891e-10 ;  /* 0x2f80000018090820 */ /* 0x000fce0000410000 */
.L_x_65:
[----:B------:R-:W-:Y:S02]  /*3630*/  IMAD.MOV.U32 R11, RZ, RZ, R9 ;  /* 0x000000ffff0b7224 */ /* 0x000fe400078e0009 */
[----:B------:R-:W-:Y:S02]  /*3640*/  IMAD.MOV.U32 R8, RZ, RZ, R29 ;  /* 0x000000ffff087224 */ /* 0x000fe400078e001d */
[----:B------:R-:W-:-:S04]  /*3650*/  IMAD.MOV.U32 R9, RZ, RZ, 0x0 ;  /* 0x00000000ff097424 */ /* 0x000fc800078e00ff */
[----:B------:R-:W-:Y:S05]  /*3660*/  RET.REL.NODEC R8 `(_Z25viviani_slab_bench_kernelP8SlabPoolijPm) ;  /* 0xffffffc808647950 */ /* 0x000fea0003c3ffff */
        .weak           $__internal_3_$__cuda_sm3x_div_rn_noftz_f32_slowpath
        .type           $__internal_3_$__cuda_sm3x_div_rn_noftz_f32_slowpath,@function
        .size           $__internal_3_$__cuda_sm3x_div_rn_noftz_f32_slowpath,(.L_x_81 - $__internal_3_$__cuda_sm3x_div_rn_noftz_f32_slowpath)
$__internal_3_$__cuda_sm3x_div_rn_noftz_f32_slowpath:
[----:B------:R-:W-:Y:S01]  /*3670*/  SHF.R.U32.HI R24, RZ, 0x17, R9 ;  /* 0x00000017ff187819 */ /* 0x000fe20000011609 */
[----:B------:R-:W-:Y:S01]  /*3680*/  BSSY.RECONVERGENT B5, `(.L_x_66) ;  /* 0x0000062000057945 */ /* 0x000fe20003800200 */
[----:B------:R-:W-:Y:S02]  /*3690*/  SHF.R.U32.HI R8, RZ, 0x17, R26 ;  /* 0x00000017ff087819 */ /* 0x000fe4000001161a */
[----:B------:R-:W-:Y:S02]  /*36a0*/  LOP3.LUT R24, R24, 0xff, RZ, 0xc0, !PT ;  /* 0x000000ff18187812 */ /* 0x000fe400078ec0ff */
[----:B------:R-:W-:-:S03]  /*36b0*/  LOP3.LUT R8, R8, 0xff, RZ, 0xc0, !PT ;  /* 0x000000ff08087812 */ /* 0x000fc600078ec0ff */
[----:B------:R-:W-:Y:S02]  /*36c0*/  VIADD R30, R24, 0xffffffff ;  /* 0xffffffff181e7836 */ /* 0x000fe40000000000 */
[----:B------:R-:W-:-:S03]  /*36d0*/  VIADD R29, R8, 0xffffffff ;  /* 0xffffffff081d7836 */ /* 0x000fc60000000000 */
[----:B------:R-:W-:-:S04]  /*36e0*/  ISETP.GT.U32.AND P0, PT, R30, 0xfd, PT ;  /* 0x000000fd1e00780c */ /* 0x000fc80003f04070 */
[----:B------:R-:W-:-:S13]  /*36f0*/  ISETP.GT.U32.OR P0, PT, R29, 0xfd, P0 ;  /* 0x000000fd1d00780c */ /* 0x000fda0000704470 */
[----:B------:R-:W-:Y:S01]  /*3700*/  @!P0 IMAD.MOV.U32 R13, RZ, RZ, RZ ;  /* 0x000000ffff0d8224 */ /* 0x000fe200078e00ff */
[----:B------:R-:W-:Y:S06]  /*3710*/  @!P0 BRA `(.L_x_67) ;  /* 0x00000000005c8947 */ /* 0x000fec0003800000 */
[----:B------:R-:W-:Y:S02]  /*3720*/  FSETP.GTU.FTZ.AND P0, PT, |R26|, +INF , PT ;  /* 0x7f8000001a00780b */ /* 0x000fe40003f1c200 */
[----:B------:R-:W-:-:S04]  /*3730*/  FSETP.GTU.FTZ.AND P1, PT, |R9|, +INF , PT ;  /* 0x7f8000000900780b */ /* 0x000fc80003f3c200 */
[----:B------:R-:W-:-:S13]  /*3740*/  PLOP3.LUT P0, PT, P0, P1, PT, 0xf8, 0x8f ;  /* 0x00000000008f781c */ /* 0x000fda0000703f70 */
[----:B------:R-:W-:Y:S05]  /*3750*/  @P0 BRA `(.L_x_68) ;  /* 0x00000004004c0947 */ /* 0x000fea0003800000 */
[----:B------:R-:W-:-:S13]  /*3760*/  LOP3.LUT P0, RZ, R9, 0x7fffffff, R26, 0xc8, !PT ;  /* 0x7fffffff09ff7812 */ /* 0x000fda000780c81a */
[----:B------:R-:W-:Y:S05]  /*3770*/  @!P0 BRA `(.L_x_69) ;  /* 0x00000004003c8947 */ /* 0x000fea0003800000 */
[C---:B------:R-:W-:Y:S02]  /*3780*/  FSETP.NEU.FTZ.AND P4, PT, |R26|.reuse, +INF , PT ;  /* 0x7f8000001a00780b */ /* 0x040fe40003f9d200 */
[----:B------:R-:W-:Y:S02]  /*3790*/  FSETP.NEU.FTZ.AND P1, PT, |R9|, +INF , PT ;  /* 0x7f8000000900780b */ /* 0x000fe40003f3d200 */
[----:B------:R-:W-:-:S11]  /*37a0*/  FSETP.NEU.FTZ.AND P0, PT, |R26|, +INF , PT ;  /* 0x7f8000001a00780b */ /* 0x000fd60003f1d200 */
[----:B------:R-:W-:Y:S05]  /*37b0*/  @!P1 BRA !P4, `(.L_x_69) ;  /* 0x00000004002c9947 */ /* 0x000fea0006000000 */
[----:B------:R-:W-:-:S04]  /*37c0*/  LOP3.LUT P4, RZ, R26, 0x7fffffff, RZ, 0xc0, !PT ;  /* 0x7fffffff1aff7812 */ /* 0x000fc8000788c0ff */
[----:B------:R-:W-:-:S13]  /*37d0*/  PLOP3.LUT P1, PT, P1, P4, PT, 0x2f, 0xf2 ;  /* 0x0000000000f2781c */ /* 0x000fda0000f28577 */
[----:B------:R-:W-:Y:S05]  /*37e0*/  @P1 BRA `(.L_x_70) ;  /* 0x0000000400181947 */ /* 0x000fea0003800000 */
[----:B------:R-:W-:-:S04]  /*37f0*/  LOP3.LUT P1, RZ, R9, 0x7fffffff, RZ, 0xc0, !PT ;  /* 0x7fffffff09ff7812 */ /* 0x000fc8000782c0ff */
[----:B------:R-:W-:-:S13]  /*3800*/  PLOP3.LUT P0, PT, P0, P1, PT, 0x2f, 0xf2 ;  /* 0x0000000000f2781c */ /* 0x000fda0000702577 */
[----:B------:R-:W-:Y:S05]  /*3810*/  @P0 BRA `(.L_x_71) ;  /* 0x0000000400000947 */ /* 0x000fea0003800000 */
[----:B------:R-:W-:Y:S02]  /*3820*/  ISETP.GE.AND P0, PT, R29, RZ, PT ;  /* 0x000000ff1d00720c */ /* 0x000fe40003f06270 */
[----:B------:R-:W-:-:S11]  /*3830*/  ISETP.GE.AND P1, PT, R30, RZ, PT ;  /* 0x000000ff1e00720c */ /* 0x000fd60003f26270 */
[----:B------:R-:W-:Y:S02]  /*3840*/  @P0 IMAD.MOV.U32 R13, RZ, RZ, RZ ;  /* 0x000000ffff0d0224 */ /* 0x000fe400078e00ff */
[----:B------:R-:W-:Y:S01]  /*3850*/  @!P0 FFMA R26, R26, 1.84467440737095516160e+19, RZ ;  /* 0x5f8000001a1a8823 */ /* 0x000fe200000000ff */
[----:B------:R-:W-:Y:S02]  /*3860*/  @!P0 IMAD.MOV.U32 R13, RZ, RZ, -0x40 ;  /* 0xffffffc0ff0d8424 */ /* 0x000fe400078e00ff */
[----:B------:R-:W-:Y:S02]  /*3870*/  @!P1 FFMA R9, R9, 1.84467440737095516160e+19, RZ ;  /* 0x5f80000009099823 */ /* 0x000fe400000000ff */
[----:B------:R-:W-:-:S07]  /*3880*/  @!P1 VIADD R13, R13, 0x40 ;  /* 0x000000400d0d9836 */ /* 0x000fce0000000000 */
.L_x_67:
[----:B------:R-:W-:Y:S01]  /*3890*/  LEA R30, R24, 0xc0800000, 0x17 ;  /* 0xc0800000181e7811 */ /* 0x000fe200078eb8ff */
[----:B------:R-:W-:Y:S04]  /*38a0*/  BSSY.RECONVERGENT B6, `(.L_x_72) ;  /* 0x0000036000067945 */ /* 0x000fe80003800200 */
[----:B------:R-:W-:Y:S02]  /*38b0*/  IMAD.IADD R30, R9, 0x1, -R30 ;  /* 0x00000001091e7824 */ /* 0x000fe400078e0a1e */
[----:B------:R-:W-:Y:S02]  /*38c0*/  VIADD R9, R8, 0xffffff81 ;  /* 0xffffff8108097836 */ /* 0x000fe40000000000 */
[----:B------:R-:W0:Y:S01]  /*38d0*/  MUFU.RCP R34, R30 ;  /* 0x0000001e00227308 */ /* 0x000e220000001000 */
[----:B------:R-:W-:Y:S01]  /*38e0*/  FADD.FTZ R35, -R30, -RZ ;  /* 0x800000ff1e237221 */ /* 0x000fe20000010100 */
[C---:B------:R-:W-:Y:S01]  /*38f0*/  IMAD R8, R9.reuse, -0x800000, R26 ;  /* 0xff80000009087824 */ /* 0x040fe200078e021a */
[----:B------:R-:W-:-:S05]  /*3900*/  IADD3 R24, PT, PT, R9, 0x7f, -R24 ;  /* 0x0000007f09187810 */ /* 0x000fca0007ffe818 */
[----:B------:R-:W-:Y:S02]  /*3910*/  IMAD.IADD R24, R24, 0x1, R13 ;  /* 0x0000000118187824 */ /* 0x000fe400078e020d */
[----:B0-----:R-:W-:-:S04]  /*3920*/  FFMA R29, R34, R35, 1 ;  /* 0x3f800000221d7423 */ /* 0x001fc80000000023 */
[----:B------:R-:W-:-:S04]  /*3930*/  FFMA R29, R34, R29, R34 ;  /* 0x0000001d221d7223 */ /* 0x000fc80000000022 */
[----:B------:R-:W-:-:S04]  /*3940*/  FFMA R26, R8, R29, RZ ;  /* 0x0000001d081a7223 */ /* 0x000fc800000000ff */
[----:B------:R-:W-:-:S04]  /*3950*/  FFMA R34, R35, R26, R8 ;  /* 0x0000001a23227223 */ /* 0x000fc80000000008 */
[----:B------:R-:W-:-:S04]  /*3960*/  FFMA R26, R29, R34, R26 ;  /* 0x000000221d1a7223 */ /* 0x000fc8000000001a */
[----:B------:R-:W-:-:S04]  /*3970*/  FFMA R35, R35, R26, R8 ;  /* 0x0000001a23237223 */ /* 0x000fc80000000008 */
[----:B------:R-:W-:-:S05]  /*3980*/  FFMA R8, R29, R35, R26 ;  /* 0x000000231d087223 */ /* 0x000fca000000001a */
[----:B------:R-:W-:-:S04]  /*3990*/  SHF.R.U32.HI R9, RZ, 0x17, R8 ;  /* 0x00000017ff097819 */ /* 0x000fc80000011608 */
[----:B------:R-:W-:-:S05]  /*39a0*/  LOP3.LUT R9, R9, 0xff, RZ, 0xc0, !PT ;  /* 0x000000ff09097812 */ /* 0x000fca00078ec0ff */
[----:B------:R-:W-:-:S04]  /*39b0*/  IMAD.IADD R13, R9, 0x1, R24 ;  /* 0x00000001090d7824 */ /* 0x000fc800078e0218 */
[----:B------:R-:W-:-:S05]  /*39c0*/  VIADD R9, R13, 0xffffffff ;  /* 0xffffffff0d097836 */ /* 0x000fca0000000000 */
[----:B------:R-:W-:-:S13]  /*39d0*/  ISETP.GE.U32.AND P0, PT, R9, 0xfe, PT ;  /* 0x000000fe0900780c */ /* 0x000fda0003f06070 */
[----:B------:R-:W-:Y:S05]  /*39e0*/  @!P0 BRA `(.L_x_73) ;  /* 0x0000000000808947 */ /* 0x000fea0003800000 */
[----:B------:R-:W-:-:S13]  /*39f0*/  ISETP.GT.AND P0, PT, R13, 0xfe, PT ;  /* 0x000000fe0d00780c */ /* 0x000fda0003f04270 */
[----:B------:R-:W-:Y:S05]  /*3a00*/  @P0 BRA `(.L_x_74) ;  /* 0x00000000006c0947 */ /* 0x000fea0003800000 */
[----:B------:R-:W-:-:S13]  /*3a10*/  ISETP.GE.AND P0, PT, R13, 0x1, PT ;  /* 0x000000010d00780c */ /* 0x000fda0003f06270 */
[----:B------:R-:W-:Y:S05]  /*3a20*/  @P0 BRA `(.L_x_75) ;  /* 0x0000000000740947 */ /* 0x000fea0003800000 */
[----:B------:R-:W-:Y:S02]  /*3a30*/  ISETP.GE.AND P0, PT, R13, -0x18, PT ;  /* 0xffffffe80d00780c */ /* 0x000fe40003f06270 */
[----:B------:R-:W-:-:S11]  /*3a40*/  LOP3.LUT R8, R8, 0x80000000, RZ, 0xc0, !PT ;  /* 0x8000000008087812 */ /* 0x000fd600078ec0ff */
[----:B------:R-:W-:Y:S05]  /*3a50*/  @!P0 BRA `(.L_x_75) ;  /* 0x0000000000688947 */ /* 0x000fea0003800000 */
[-CC-:B------:R-:W-:Y:S01]  /*3a60*/  FFMA.RZ R9, R29, R35.reuse, R26.reuse ;  /* 0x000000231d097223 */ /* 0x180fe2000000c01a */
[C---:B------:R-:W-:Y:S02]  /*3a70*/  ISETP.NE.AND P4, PT, R13.reuse, RZ, PT ;  /* 0x000000ff0d00720c */ /* 0x040fe40003f85270 */
[----:B------:R-:W-:Y:S02]  /*3a80*/  ISETP.NE.AND P1, PT, R13, RZ, PT ;  /* 0x000000ff0d00720c */ /* 0x000fe40003f25270 */
[----:B------:R-:W-:Y:S01]  /*3a90*/  LOP3.LUT R24, R9, 0x7fffff, RZ, 0xc0, !PT ;  /* 0x007fffff09187812 */ /* 0x000fe200078ec0ff */
[CCC-:B------:R-:W-:Y:S01]  /*3aa0*/  FFMA.RP R9, R29.reuse, R35.reuse, R26.reuse ;  /* 0x000000231d097223 */ /* 0x1c0fe2000000801a */
[----:B------:R-:W-:Y:S01]  /*3ab0*/  FFMA.RM R26, R29, R35, R26 ;  /* 0x000000231d1a7223 */ /* 0x000fe2000000401a */
[----:B------:R-:W-:Y:S01]  /*3ac0*/  VIADD R29, R13, 0x20 ;  /* 0x000000200d1d7836 */ /* 0x000fe20000000000 */
[----:B------:R-:W-:Y:S01]  /*3ad0*/  LOP3.LUT R24, R24, 0x800000, RZ, 0xfc, !PT ;  /* 0x0080000018187812 */ /* 0x000fe200078efcff */
[----:B------:R-:W-:-:S02]  /*3ae0*/  IMAD.MOV R13, RZ, RZ, -R13 ;  /* 0x000000ffff0d7224 */ /* 0x000fc400078e0a0d */
[----:B------:R-:W-:Y:S02]  /*3af0*/  FSETP.NEU.FTZ.AND P0, PT, R9, R26, PT ;  /* 0x0000001a0900720b */ /* 0x000fe40003f1d000 */
[----:B------:R-:W-:Y:S02]  /*3b00*/  SHF.L.U32 R29, R24, R29, RZ ;  /* 0x0000001d181d7219 */ /* 0x000fe400000006ff */
[----:B------:R-:W-:Y:S02]  /*3b10*/  SEL R9, R13, RZ, P4 ;  /* 0x000000ff0d097207 */ /* 0x000fe40002000000 */
[----:B------:R-:W-:Y:S02]  /*3b20*/  ISETP.NE.AND P1, PT, R29, RZ, P1 ;  /* 0x000000ff1d00720c */ /* 0x000fe40000f25270 */
[----:B------:R-:W-:Y:S02]  /*3b30*/  SHF.R.U32.HI R9, RZ, R9, R24 ;  /* 0x00000009ff097219 */ /* 0x000fe40000011618 */
[----:B------:R-:W-:-:S02]  /*3b40*/  PLOP3.LUT P0, PT, P0, P1, PT, 0xf8, 0x8f ;  /* 0x00000000008f781c */ /* 0x000fc40000703f70 */
[----:B------:R-:W-:Y:S02]  /*3b50*/  SHF.R.U32.HI R24, RZ, 0x1, R9 ;  /* 0x00000001ff187819 */ /* 0x000fe40000011609 */
[----:B------:R-:W-:-:S04]  /*3b60*/  SEL R13, RZ, 0x1, !P0 ;  /* 0x00000001ff0d7807 */ /* 0x000fc80004000000 */
[----:B------:R-:W-:-:S04]  /*3b70*/  LOP3.LUT R26, R13, 0x1, R24, 0xf8, !PT ;  /* 0x000000010d1a7812 */ /* 0x000fc800078ef818 */
[----:B------:R-:W-:-:S05]  /*3b80*/  LOP3.LUT R9, R26, R9, RZ, 0xc0, !PT ;  /* 0x000000091a097212 */ /* 0x000fca00078ec0ff */
[----:B------:R-:W-:-:S05]  /*3b90*/  IMAD.IADD R9, R24, 0x1, R9 ;  /* 0x0000000118097824 */ /* 0x000fca00078e0209 */
[----:B------:R-:W-:Y:S01]  /*3ba0*/  LOP3.LUT R8, R9, R8, RZ, 0xfc, !PT ;  /* 0x0000000809087212 */ /* 0x000fe200078efcff */
[----:B------:R-:W-:Y:S06]  /*3bb0*/  BRA `(.L_x_75) ;  /* 0x0000000000107947 */ /* 0x000fec0003800000 */
.L_x_74:
[----:B------:R-:W-:-:S04]  /*3bc0*/  LOP3.LUT R8, R8, 0x80000000, RZ, 0xc0, !PT ;  /* 0x8000000008087812 */ /* 0x000fc800078ec0ff */
[----:B------:R-:W-:Y:S01]  /*3bd0*/  LOP3.LUT R8, R8, 0x7f800000, RZ, 0xfc, !PT ;  /* 0x7f80000008087812 */ /* 0x000fe200078efcff */
[----:B------:R-:W-:Y:S06]  /*3be0*/  BRA `(.L_x_75) ;  /* 0x0000000000047947 */ /* 0x000fec0003800000 */
.L_x_73:
[----:B------:R-:W-:-:S07]  /*3bf0*/  IMAD R8, R24, 0x800000, R8 ;  /* 0x0080000018087824 */ /* 0x000fce00078e0208 */
.L_x_75:
[----:B------:R-:W-:Y:S05]  /*3c00*/  BSYNC.RECONVERGENT B6 ;  /* 0x0000000000067941 */ /* 0x000fea0003800200 */
.L_x_72:
[----:B------:R-:W-:Y:S05]  /*3c10*/  BRA `(.L_x_76) ;  /* 0x0000000000207947 */ /* 0x000fea0003800000 */
.L_x_71:
[----:B------:R-:W-:-:S04]  /*3c20*/  LOP3.LUT R8, R9, 0x80000000, R26, 0x48, !PT ;  /* 0x8000000009087812 */ /* 0x000fc800078e481a */
[----:B------:R-:W-:Y:S01]  /*3c30*/  LOP3.LUT R8, R8, 0x7f800000, RZ, 0xfc, !PT ;  /* 0x7f80000008087812 */ /* 0x000fe200078efcff */
[----:B------:R-:W-:Y:S06]  /*3c40*/  BRA `(.L_x_76) ;  /* 0x0000000000147947 */ /* 0x000fec0003800000 */
.L_x_70:
[----:B------:R-:W-:Y:S01]  /*3c50*/  LOP3.LUT R8, R9, 0x80000000, R26, 0x48, !PT ;  /* 0x8000000009087812 */ /* 0x000fe200078e481a */
[----:B------:R-:W-:Y:S06]  /*3c60*/  BRA `(.L_x_76) ;  /* 0x00000000000c7947 */ /* 0x000fec0003800000 */
.L_x_69:
[----:B------:R-:W0:Y:S01]  /*3c70*/  MUFU.RSQ R8, -QNAN ;  /* 0xffc0000000087908 */ /* 0x000e220000001400 */
[----:B------:R-:W-:Y:S05]  /*3c80*/  BRA `(.L_x_76) ;  /* 0x0000000000047947 */ /* 0x000fea0003800000 */
.L_x_68:
[----:B------:R-:W-:-:S07]  /*3c90*/  FADD.FTZ R8, R26, R9 ;  /* 0x000000091a087221 */ /* 0x000fce0000010000 */
.L_x_76:
[----:B------:R-:W-:Y:S05]  /*3ca0*/  BSYNC.RECONVERGENT B5 ;  /* 0x0000000000057941 */ /* 0x000fea0003800200 */
.L_x_66:
[----:B0-----:R-:W-:Y:S02]  /*3cb0*/  IMAD.MOV.U32 R13, RZ, RZ, R8 ;  /* 0x000000ffff0d7224 */ /* 0x001fe400078e0008 */
[----:B------:R-:W-:Y:S02]  /*3cc0*/  IMAD.MOV.U32 R8, RZ, RZ, R25 ;  /* 0x000000ffff087224 */ /* 0x000fe400078e0019 */
[----:B------:R-:W-:-:S04]  /*3cd0*/  IMAD.MOV.U32 R9, RZ, RZ, 0x0 ;  /* 0x00000000ff097424 */ /* 0x000fc800078e00ff */
[----:B------:R-:W-:Y:S05]  /*3ce0*/  RET.REL.NODEC R8 `(_Z25viviani_slab_bench_kernelP8SlabPoolijPm) ;  /* 0xffffffc008c47950 */ /* 0x000fea0003c3ffff */
.L_x_77:
[----:B------:R-:W-:-:S00]  /*3cf0*/  BRA `(.L_x_77) ;  /* 0xfffffffc00fc7947 */ /* 0x000fc0000383ffff */
[----:B------:R-:W-:-:S00]  /*3d00*/  NOP ;  /* 0x0000000000007918 */ /* 0x000fc00000000000 */
[----:B------:R-:W-:-:S00]  /*3d10*/  NOP ;  /* 0x0000000000007918 */ /* 0x000fc00000000000 */
[----:B------:R-:W-:-:S00]  /*3d20*/  NOP ;  /* 0x0000000000007918 */ /* 0x000fc00000000000 */
[----:B------:R-:W-:-:S00]  /*3d30*/  NOP ;  /* 0x0000000000007918 */ /* 0x000fc00000000000 */
[----:B------:R-:W-:-:S00]  /*3d40*/  NOP ;  /* 0x0000000000007918 */ /* 0x000fc00000000000 */
[----:B------:R-:W-:-:S00]  /*3d50*/  NOP ;  /* 0x0000000000007918 */ /* 0x000fc00000000000 */
[----:B------:R-:W-:-:S00]  /*3d60*/  NOP ;  /* 0x0000000000007918 */ /* 0x000fc00000000000 */
[----:B------:R-:W-:-:S00]  /*3d70*/  NOP ;  /* 0x0000000000007918 */ /* 0x000fc00000000000 */
.L_x_81:


//--------------------- .nv.global.init           --------------------------
	.section	.nv.global.init,"aw",@progbits
	.align	4
.nv.global.init:
	.type		__cudart_i2opi_f,@object
	.size		__cudart_i2opi_f,(.L_0 - __cudart_i2opi_f)
__cudart_i2opi_f:
        /*0000*/ 	.byte	0x41, 0x90, 0x43, 0x3c, 0x99, 0x95, 0x62, 0xdb, 0xc0, 0xdd, 0x34, 0xf5, 0xd1, 0x57, 0x27, 0xfc
        /*0010*/ 	.byte	0x29, 0x15, 0x44, 0x4e, 0x6e, 0x83, 0xf9, 0xa2
.L_0:


//--------------------- .nv.shared.reserved.0     --------------------------
	.section	.nv.shared.reserved.0,"aw",@nobits
	.weak		__nv_reservedSMEM_offset_0_alias
	.size		__nv_reservedSMEM_offset_0_alias, 0, 64
	.other		__nv_reservedSMEM_offset_0_alias,@"STO_CUDA_RESERVED_SHARED STV_DEFAULT"
__nv_reservedSMEM_offset_0_alias:
	.zero		0
	.zero		64


//--------------------- .nv.constant0._Z25viviani_slab_bench_kernelP8SlabPoolijPm --------------------------
	.section	.nv.constant0._Z25viviani_slab_bench_kernelP8SlabPoolijPm,"a",@progbits
	.sectionflags	@""
	.align	4
.nv.constant0._Z25viviani_slab_bench_kernelP8SlabPoolijPm:
	.zero		920


//--------------------- SYMBOLS --------------------------

	.type		.nv.reservedSmem.offset0,@object
	.size		.nv.reservedSmem.offset0,0x4
